//
// Generated by NVIDIA NVVM Compiler
//
// Compiler Build ID: CL-36424714
// Cuda compilation tools, release 13.0, V13.0.88
// Based on NVVM 20.0.0
//

.version 9.0
.target sm_100
.address_size 64

	// .globl	_Z7bfsUtilPiS_S_S_S_S_S_S_S_
.global .align 4 .b8 dsafe[20];
// _ZZ11cutVertUtilPiS_S_S_S_S_S_S_S_E5level has been demoted
// _ZZ11cutVertUtilPiS_S_S_S_S_S_S_S_E13newLevelOrder has been demoted
// _ZZ11cutVertUtilPiS_S_S_S_S_S_S_S_E4flag has been demoted

.visible .entry _Z7bfsUtilPiS_S_S_S_S_S_S_S_(
	.param .u64 .ptr .align 1 _Z7bfsUtilPiS_S_S_S_S_S_S_S__param_0,
	.param .u64 .ptr .align 1 _Z7bfsUtilPiS_S_S_S_S_S_S_S__param_1,
	.param .u64 .ptr .align 1 _Z7bfsUtilPiS_S_S_S_S_S_S_S__param_2,
	.param .u64 .ptr .align 1 _Z7bfsUtilPiS_S_S_S_S_S_S_S__param_3,
	.param .u64 .ptr .align 1 _Z7bfsUtilPiS_S_S_S_S_S_S_S__param_4,
	.param .u64 .ptr .align 1 _Z7bfsUtilPiS_S_S_S_S_S_S_S__param_5,
	.param .u64 .ptr .align 1 _Z7bfsUtilPiS_S_S_S_S_S_S_S__param_6,
	.param .u64 .ptr .align 1 _Z7bfsUtilPiS_S_S_S_S_S_S_S__param_7,
	.param .u64 .ptr .align 1 _Z7bfsUtilPiS_S_S_S_S_S_S_S__param_8
)
{
	.reg .pred 	%p<27>;
	.reg .b32 	%r<188>;
	.reg .b64 	%rd<156>;

	ld.param.u64 	%rd15, [_Z7bfsUtilPiS_S_S_S_S_S_S_S__param_0];
	ld.param.u64 	%rd16, [_Z7bfsUtilPiS_S_S_S_S_S_S_S__param_1];
	ld.param.u64 	%rd17, [_Z7bfsUtilPiS_S_S_S_S_S_S_S__param_4];
	ld.param.u64 	%rd18, [_Z7bfsUtilPiS_S_S_S_S_S_S_S__param_5];
	ld.param.u64 	%rd19, [_Z7bfsUtilPiS_S_S_S_S_S_S_S__param_6];
	ld.param.u64 	%rd20, [_Z7bfsUtilPiS_S_S_S_S_S_S_S__param_7];
	ld.param.u64 	%rd21, [_Z7bfsUtilPiS_S_S_S_S_S_S_S__param_8];
	cvta.to.global.u64 	%rd1, %rd20;
	cvta.to.global.u64 	%rd2, %rd21;
	cvta.to.global.u64 	%rd3, %rd19;
	cvta.to.global.u64 	%rd4, %rd16;
	cvta.to.global.u64 	%rd5, %rd15;
	cvta.to.global.u64 	%rd6, %rd18;
	cvta.to.global.u64 	%rd7, %rd17;
	mov.u32 	%r36, %ctaid.x;
	mov.u32 	%r37, %ntid.x;
	mov.u32 	%r38, %tid.x;
	mad.lo.s32 	%r1, %r36, %r37, %r38;
	mul.wide.s32 	%rd22, %r1, 4;
	add.s64 	%rd23, %rd7, %rd22;
	ld.global.u32 	%r39, [%rd23];
	ld.global.u32 	%r40, [%rd6];
	setp.ne.s32 	%p1, %r39, %r40;
	@%p1 bra 	$L__BB0_45;
	ld.param.u64 	%rd154, [_Z7bfsUtilPiS_S_S_S_S_S_S_S__param_2];
	cvta.to.global.u64 	%rd24, %rd154;
	ld.global.u32 	%r41, [%rd24];
	add.s32 	%r42, %r41, -1;
	setp.eq.s32 	%p2, %r1, %r42;
	@%p2 bra 	$L__BB0_3;
	add.s64 	%rd26, %rd5, %rd22;
	ld.global.u32 	%r185, [%rd26];
	ld.global.u32 	%r182, [%rd26+4];
	bra.uni 	$L__BB0_4;
$L__BB0_3:
	ld.param.u64 	%rd155, [_Z7bfsUtilPiS_S_S_S_S_S_S_S__param_3];
	add.s64 	%rd28, %rd5, %rd22;
	ld.global.u32 	%r185, [%rd28];
	cvta.to.global.u64 	%rd29, %rd155;
	ld.global.u32 	%r182, [%rd29];
$L__BB0_4:
	setp.ge.s32 	%p3, %r185, %r182;
	@%p3 bra 	$L__BB0_45;
	sub.s32 	%r8, %r182, %r185;
	and.b32  	%r9, %r8, 7;
	sub.s32 	%r43, %r185, %r182;
	setp.gt.u32 	%p4, %r43, -8;
	@%p4 bra 	$L__BB0_24;
	and.b32  	%r44, %r8, -8;
	neg.s32 	%r183, %r44;
	add.s64 	%rd8, %rd4, 16;
$L__BB0_7:
	.pragma "nounroll";
	mul.wide.s32 	%rd30, %r185, 4;
	add.s64 	%rd9, %rd8, %rd30;
	ld.global.u32 	%r13, [%rd9+-16];
	mul.wide.s32 	%rd31, %r13, 4;
	add.s64 	%rd32, %rd3, %rd31;
	ld.global.u32 	%r45, [%rd32];
	setp.ne.s32 	%p5, %r45, 0;
	@%p5 bra 	$L__BB0_9;
	add.s64 	%rd34, %rd2, %rd31;
	atom.global.exch.b32 	%r46, [%rd34], %r1;
	ld.global.u32 	%r47, [%rd9+-16];
	mul.wide.s32 	%rd35, %r47, 4;
	add.s64 	%rd36, %rd7, %rd35;
	ld.global.u32 	%r48, [%rd6];
	add.s32 	%r49, %r48, 1;
	atom.global.exch.b32 	%r50, [%rd36], %r49;
	ld.global.u32 	%r51, [%rd9+-16];
	mul.wide.s32 	%rd37, %r51, 4;
	add.s64 	%rd38, %rd3, %rd37;
	atom.global.exch.b32 	%r52, [%rd38], 1;
	atom.global.exch.b32 	%r53, [%rd1], 1;
$L__BB0_9:
	ld.global.u32 	%r14, [%rd9+-12];
	mul.wide.s32 	%rd39, %r14, 4;
	add.s64 	%rd40, %rd3, %rd39;
	ld.global.u32 	%r54, [%rd40];
	setp.ne.s32 	%p6, %r54, 0;
	@%p6 bra 	$L__BB0_11;
	add.s64 	%rd42, %rd2, %rd39;
	atom.global.exch.b32 	%r55, [%rd42], %r1;
	ld.global.u32 	%r56, [%rd9+-12];
	mul.wide.s32 	%rd43, %r56, 4;
	add.s64 	%rd44, %rd7, %rd43;
	ld.global.u32 	%r57, [%rd6];
	add.s32 	%r58, %r57, 1;
	atom.global.exch.b32 	%r59, [%rd44], %r58;
	ld.global.u32 	%r60, [%rd9+-12];
	mul.wide.s32 	%rd45, %r60, 4;
	add.s64 	%rd46, %rd3, %rd45;
	atom.global.exch.b32 	%r61, [%rd46], 1;
	atom.global.exch.b32 	%r62, [%rd1], 1;
$L__BB0_11:
	ld.global.u32 	%r15, [%rd9+-8];
	mul.wide.s32 	%rd47, %r15, 4;
	add.s64 	%rd48, %rd3, %rd47;
	ld.global.u32 	%r63, [%rd48];
	setp.ne.s32 	%p7, %r63, 0;
	@%p7 bra 	$L__BB0_13;
	add.s64 	%rd50, %rd2, %rd47;
	atom.global.exch.b32 	%r64, [%rd50], %r1;
	ld.global.u32 	%r65, [%rd9+-8];
	mul.wide.s32 	%rd51, %r65, 4;
	add.s64 	%rd52, %rd7, %rd51;
	ld.global.u32 	%r66, [%rd6];
	add.s32 	%r67, %r66, 1;
	atom.global.exch.b32 	%r68, [%rd52], %r67;
	ld.global.u32 	%r69, [%rd9+-8];
	mul.wide.s32 	%rd53, %r69, 4;
	add.s64 	%rd54, %rd3, %rd53;
	atom.global.exch.b32 	%r70, [%rd54], 1;
	atom.global.exch.b32 	%r71, [%rd1], 1;
$L__BB0_13:
	ld.global.u32 	%r16, [%rd9+-4];
	mul.wide.s32 	%rd55, %r16, 4;
	add.s64 	%rd56, %rd3, %rd55;
	ld.global.u32 	%r72, [%rd56];
	setp.ne.s32 	%p8, %r72, 0;
	@%p8 bra 	$L__BB0_15;
	add.s64 	%rd58, %rd2, %rd55;
	atom.global.exch.b32 	%r73, [%rd58], %r1;
	ld.global.u32 	%r74, [%rd9+-4];
	mul.wide.s32 	%rd59, %r74, 4;
	add.s64 	%rd60, %rd7, %rd59;
	ld.global.u32 	%r75, [%rd6];
	add.s32 	%r76, %r75, 1;
	atom.global.exch.b32 	%r77, [%rd60], %r76;
	ld.global.u32 	%r78, [%rd9+-4];
	mul.wide.s32 	%rd61, %r78, 4;
	add.s64 	%rd62, %rd3, %rd61;
	atom.global.exch.b32 	%r79, [%rd62], 1;
	atom.global.exch.b32 	%r80, [%rd1], 1;
$L__BB0_15:
	ld.global.u32 	%r17, [%rd9];
	mul.wide.s32 	%rd63, %r17, 4;
	add.s64 	%rd64, %rd3, %rd63;
	ld.global.u32 	%r81, [%rd64];
	setp.ne.s32 	%p9, %r81, 0;
	@%p9 bra 	$L__BB0_17;
	add.s64 	%rd66, %rd2, %rd63;
	atom.global.exch.b32 	%r82, [%rd66], %r1;
	ld.global.u32 	%r83, [%rd9];
	mul.wide.s32 	%rd67, %r83, 4;
	add.s64 	%rd68, %rd7, %rd67;
	ld.global.u32 	%r84, [%rd6];
	add.s32 	%r85, %r84, 1;
	atom.global.exch.b32 	%r86, [%rd68], %r85;
	ld.global.u32 	%r87, [%rd9];
	mul.wide.s32 	%rd69, %r87, 4;
	add.s64 	%rd70, %rd3, %rd69;
	atom.global.exch.b32 	%r88, [%rd70], 1;
	atom.global.exch.b32 	%r89, [%rd1], 1;
$L__BB0_17:
	ld.global.u32 	%r18, [%rd9+4];
	mul.wide.s32 	%rd71, %r18, 4;
	add.s64 	%rd72, %rd3, %rd71;
	ld.global.u32 	%r90, [%rd72];
	setp.ne.s32 	%p10, %r90, 0;
	@%p10 bra 	$L__BB0_19;
	add.s64 	%rd74, %rd2, %rd71;
	atom.global.exch.b32 	%r91, [%rd74], %r1;
	ld.global.u32 	%r92, [%rd9+4];
	mul.wide.s32 	%rd75, %r92, 4;
	add.s64 	%rd76, %rd7, %rd75;
	ld.global.u32 	%r93, [%rd6];
	add.s32 	%r94, %r93, 1;
	atom.global.exch.b32 	%r95, [%rd76], %r94;
	ld.global.u32 	%r96, [%rd9+4];
	mul.wide.s32 	%rd77, %r96, 4;
	add.s64 	%rd78, %rd3, %rd77;
	atom.global.exch.b32 	%r97, [%rd78], 1;
	atom.global.exch.b32 	%r98, [%rd1], 1;
$L__BB0_19:
	ld.global.u32 	%r19, [%rd9+8];
	mul.wide.s32 	%rd79, %r19, 4;
	add.s64 	%rd80, %rd3, %rd79;
	ld.global.u32 	%r99, [%rd80];
	setp.ne.s32 	%p11, %r99, 0;
	@%p11 bra 	$L__BB0_21;
	add.s64 	%rd82, %rd2, %rd79;
	atom.global.exch.b32 	%r100, [%rd82], %r1;
	ld.global.u32 	%r101, [%rd9+8];
	mul.wide.s32 	%rd83, %r101, 4;
	add.s64 	%rd84, %rd7, %rd83;
	ld.global.u32 	%r102, [%rd6];
	add.s32 	%r103, %r102, 1;
	atom.global.exch.b32 	%r104, [%rd84], %r103;
	ld.global.u32 	%r105, [%rd9+8];
	mul.wide.s32 	%rd85, %r105, 4;
	add.s64 	%rd86, %rd3, %rd85;
	atom.global.exch.b32 	%r106, [%rd86], 1;
	atom.global.exch.b32 	%r107, [%rd1], 1;
$L__BB0_21:
	ld.global.u32 	%r20, [%rd9+12];
	mul.wide.s32 	%rd87, %r20, 4;
	add.s64 	%rd88, %rd3, %rd87;
	ld.global.u32 	%r108, [%rd88];
	setp.ne.s32 	%p12, %r108, 0;
	@%p12 bra 	$L__BB0_23;
	add.s64 	%rd90, %rd2, %rd87;
	atom.global.exch.b32 	%r109, [%rd90], %r1;
	ld.global.u32 	%r110, [%rd9+12];
	mul.wide.s32 	%rd91, %r110, 4;
	add.s64 	%rd92, %rd7, %rd91;
	ld.global.u32 	%r111, [%rd6];
	add.s32 	%r112, %r111, 1;
	atom.global.exch.b32 	%r113, [%rd92], %r112;
	ld.global.u32 	%r114, [%rd9+12];
	mul.wide.s32 	%rd93, %r114, 4;
	add.s64 	%rd94, %rd3, %rd93;
	atom.global.exch.b32 	%r115, [%rd94], 1;
	atom.global.exch.b32 	%r116, [%rd1], 1;
$L__BB0_23:
	add.s32 	%r185, %r185, 8;
	add.s32 	%r183, %r183, 8;
	setp.ne.s32 	%p13, %r183, 0;
	@%p13 bra 	$L__BB0_7;
$L__BB0_24:
	setp.eq.s32 	%p14, %r9, 0;
	@%p14 bra 	$L__BB0_45;
	and.b32  	%r24, %r8, 3;
	setp.lt.u32 	%p15, %r9, 4;
	@%p15 bra 	$L__BB0_35;
	mul.wide.s32 	%rd95, %r185, 4;
	add.s64 	%rd10, %rd4, %rd95;
	ld.global.u32 	%r25, [%rd10];
	mul.wide.s32 	%rd96, %r25, 4;
	add.s64 	%rd97, %rd3, %rd96;
	ld.global.u32 	%r117, [%rd97];
	setp.ne.s32 	%p16, %r117, 0;
	@%p16 bra 	$L__BB0_28;
	add.s64 	%rd99, %rd2, %rd96;
	atom.global.exch.b32 	%r118, [%rd99], %r1;
	ld.global.u32 	%r119, [%rd10];
	mul.wide.s32 	%rd100, %r119, 4;
	add.s64 	%rd101, %rd7, %rd100;
	ld.global.u32 	%r120, [%rd6];
	add.s32 	%r121, %r120, 1;
	atom.global.exch.b32 	%r122, [%rd101], %r121;
	ld.global.u32 	%r123, [%rd10];
	mul.wide.s32 	%rd102, %r123, 4;
	add.s64 	%rd103, %rd3, %rd102;
	atom.global.exch.b32 	%r124, [%rd103], 1;
	atom.global.exch.b32 	%r125, [%rd1], 1;
$L__BB0_28:
	ld.global.u32 	%r26, [%rd10+4];
	mul.wide.s32 	%rd104, %r26, 4;
	add.s64 	%rd105, %rd3, %rd104;
	ld.global.u32 	%r126, [%rd105];
	setp.ne.s32 	%p17, %r126, 0;
	@%p17 bra 	$L__BB0_30;
	add.s64 	%rd107, %rd2, %rd104;
	atom.global.exch.b32 	%r127, [%rd107], %r1;
	ld.global.u32 	%r128, [%rd10+4];
	mul.wide.s32 	%rd108, %r128, 4;
	add.s64 	%rd109, %rd7, %rd108;
	ld.global.u32 	%r129, [%rd6];
	add.s32 	%r130, %r129, 1;
	atom.global.exch.b32 	%r131, [%rd109], %r130;
	ld.global.u32 	%r132, [%rd10+4];
	mul.wide.s32 	%rd110, %r132, 4;
	add.s64 	%rd111, %rd3, %rd110;
	atom.global.exch.b32 	%r133, [%rd111], 1;
	atom.global.exch.b32 	%r134, [%rd1], 1;
$L__BB0_30:
	ld.global.u32 	%r27, [%rd10+8];
	mul.wide.s32 	%rd112, %r27, 4;
	add.s64 	%rd113, %rd3, %rd112;
	ld.global.u32 	%r135, [%rd113];
	setp.ne.s32 	%p18, %r135, 0;
	@%p18 bra 	$L__BB0_32;
	add.s64 	%rd115, %rd2, %rd112;
	atom.global.exch.b32 	%r136, [%rd115], %r1;
	ld.global.u32 	%r137, [%rd10+8];
	mul.wide.s32 	%rd116, %r137, 4;
	add.s64 	%rd117, %rd7, %rd116;
	ld.global.u32 	%r138, [%rd6];
	add.s32 	%r139, %r138, 1;
	atom.global.exch.b32 	%r140, [%rd117], %r139;
	ld.global.u32 	%r141, [%rd10+8];
	mul.wide.s32 	%rd118, %r141, 4;
	add.s64 	%rd119, %rd3, %rd118;
	atom.global.exch.b32 	%r142, [%rd119], 1;
	atom.global.exch.b32 	%r143, [%rd1], 1;
$L__BB0_32:
	ld.global.u32 	%r28, [%rd10+12];
	mul.wide.s32 	%rd120, %r28, 4;
	add.s64 	%rd121, %rd3, %rd120;
	ld.global.u32 	%r144, [%rd121];
	setp.ne.s32 	%p19, %r144, 0;
	@%p19 bra 	$L__BB0_34;
	add.s64 	%rd123, %rd2, %rd120;
	atom.global.exch.b32 	%r145, [%rd123], %r1;
	ld.global.u32 	%r146, [%rd10+12];
	mul.wide.s32 	%rd124, %r146, 4;
	add.s64 	%rd125, %rd7, %rd124;
	ld.global.u32 	%r147, [%rd6];
	add.s32 	%r148, %r147, 1;
	atom.global.exch.b32 	%r149, [%rd125], %r148;
	ld.global.u32 	%r150, [%rd10+12];
	mul.wide.s32 	%rd126, %r150, 4;
	add.s64 	%rd127, %rd3, %rd126;
	atom.global.exch.b32 	%r151, [%rd127], 1;
	atom.global.exch.b32 	%r152, [%rd1], 1;
$L__BB0_34:
	add.s32 	%r185, %r185, 4;
$L__BB0_35:
	setp.eq.s32 	%p20, %r24, 0;
	@%p20 bra 	$L__BB0_45;
	setp.eq.s32 	%p21, %r24, 1;
	@%p21 bra 	$L__BB0_42;
	mul.wide.s32 	%rd128, %r185, 4;
	add.s64 	%rd11, %rd4, %rd128;
	ld.global.u32 	%r31, [%rd11];
	mul.wide.s32 	%rd129, %r31, 4;
	add.s64 	%rd130, %rd3, %rd129;
	ld.global.u32 	%r153, [%rd130];
	setp.ne.s32 	%p22, %r153, 0;
	@%p22 bra 	$L__BB0_39;
	add.s64 	%rd132, %rd2, %rd129;
	atom.global.exch.b32 	%r154, [%rd132], %r1;
	ld.global.u32 	%r155, [%rd11];
	mul.wide.s32 	%rd133, %r155, 4;
	add.s64 	%rd134, %rd7, %rd133;
	ld.global.u32 	%r156, [%rd6];
	add.s32 	%r157, %r156, 1;
	atom.global.exch.b32 	%r158, [%rd134], %r157;
	ld.global.u32 	%r159, [%rd11];
	mul.wide.s32 	%rd135, %r159, 4;
	add.s64 	%rd136, %rd3, %rd135;
	atom.global.exch.b32 	%r160, [%rd136], 1;
	atom.global.exch.b32 	%r161, [%rd1], 1;
$L__BB0_39:
	ld.global.u32 	%r32, [%rd11+4];
	mul.wide.s32 	%rd137, %r32, 4;
	add.s64 	%rd138, %rd3, %rd137;
	ld.global.u32 	%r162, [%rd138];
	setp.ne.s32 	%p23, %r162, 0;
	@%p23 bra 	$L__BB0_41;
	add.s64 	%rd140, %rd2, %rd137;
	atom.global.exch.b32 	%r163, [%rd140], %r1;
	ld.global.u32 	%r164, [%rd11+4];
	mul.wide.s32 	%rd141, %r164, 4;
	add.s64 	%rd142, %rd7, %rd141;
	ld.global.u32 	%r165, [%rd6];
	add.s32 	%r166, %r165, 1;
	atom.global.exch.b32 	%r167, [%rd142], %r166;
	ld.global.u32 	%r168, [%rd11+4];
	mul.wide.s32 	%rd143, %r168, 4;
	add.s64 	%rd144, %rd3, %rd143;
	atom.global.exch.b32 	%r169, [%rd144], 1;
	atom.global.exch.b32 	%r170, [%rd1], 1;
$L__BB0_41:
	add.s32 	%r185, %r185, 2;
$L__BB0_42:
	and.b32  	%r171, %r8, 1;
	setp.eq.b32 	%p24, %r171, 1;
	not.pred 	%p25, %p24;
	@%p25 bra 	$L__BB0_45;
	mul.wide.s32 	%rd145, %r185, 4;
	add.s64 	%rd12, %rd4, %rd145;
	ld.global.u32 	%r35, [%rd12];
	mul.wide.s32 	%rd146, %r35, 4;
	add.s64 	%rd147, %rd3, %rd146;
	ld.global.u32 	%r172, [%rd147];
	setp.ne.s32 	%p26, %r172, 0;
	@%p26 bra 	$L__BB0_45;
	add.s64 	%rd149, %rd2, %rd146;
	atom.global.exch.b32 	%r173, [%rd149], %r1;
	ld.global.u32 	%r174, [%rd12];
	mul.wide.s32 	%rd150, %r174, 4;
	add.s64 	%rd151, %rd7, %rd150;
	ld.global.u32 	%r175, [%rd6];
	add.s32 	%r176, %r175, 1;
	atom.global.exch.b32 	%r177, [%rd151], %r176;
	ld.global.u32 	%r178, [%rd12];
	mul.wide.s32 	%rd152, %r178, 4;
	add.s64 	%rd153, %rd3, %rd152;
	atom.global.exch.b32 	%r179, [%rd153], 1;
	atom.global.exch.b32 	%r180, [%rd1], 1;
$L__BB0_45:
	bar.sync 	0;
	ret;

}
	// .globl	_Z11cutVertUtilPiS_S_S_S_S_S_S_S_
.visible .entry _Z11cutVertUtilPiS_S_S_S_S_S_S_S_(
	.param .u64 .ptr .align 1 _Z11cutVertUtilPiS_S_S_S_S_S_S_S__param_0,
	.param .u64 .ptr .align 1 _Z11cutVertUtilPiS_S_S_S_S_S_S_S__param_1,
	.param .u64 .ptr .align 1 _Z11cutVertUtilPiS_S_S_S_S_S_S_S__param_2,
	.param .u64 .ptr .align 1 _Z11cutVertUtilPiS_S_S_S_S_S_S_S__param_3,
	.param .u64 .ptr .align 1 _Z11cutVertUtilPiS_S_S_S_S_S_S_S__param_4,
	.param .u64 .ptr .align 1 _Z11cutVertUtilPiS_S_S_S_S_S_S_S__param_5,
	.param .u64 .ptr .align 1 _Z11cutVertUtilPiS_S_S_S_S_S_S_S__param_6,
	.param .u64 .ptr .align 1 _Z11cutVertUtilPiS_S_S_S_S_S_S_S__param_7,
	.param .u64 .ptr .align 1 _Z11cutVertUtilPiS_S_S_S_S_S_S_S__param_8
)
{
	.reg .pred 	%p<28>;
	.reg .b32 	%r<138>;
	.reg .b64 	%rd<77>;
	// demoted variable
	.shared .align 4 .u32 _ZZ11cutVertUtilPiS_S_S_S_S_S_S_S_E5level;
	// demoted variable
	.shared .align 4 .b8 _ZZ11cutVertUtilPiS_S_S_S_S_S_S_S_E13newLevelOrder[20];
	// demoted variable
	.shared .align 4 .u32 _ZZ11cutVertUtilPiS_S_S_S_S_S_S_S_E4flag;
	ld.param.u64 	%rd12, [_Z11cutVertUtilPiS_S_S_S_S_S_S_S__param_0];
	ld.param.u64 	%rd16, [_Z11cutVertUtilPiS_S_S_S_S_S_S_S__param_1];
	ld.param.u64 	%rd14, [_Z11cutVertUtilPiS_S_S_S_S_S_S_S__param_3];
	ld.param.u64 	%rd17, [_Z11cutVertUtilPiS_S_S_S_S_S_S_S__param_4];
	ld.param.u64 	%rd15, [_Z11cutVertUtilPiS_S_S_S_S_S_S_S__param_5];
	ld.param.u64 	%rd18, [_Z11cutVertUtilPiS_S_S_S_S_S_S_S__param_6];
	ld.param.u64 	%rd19, [_Z11cutVertUtilPiS_S_S_S_S_S_S_S__param_7];
	cvta.to.global.u64 	%rd1, %rd19;
	cvta.to.global.u64 	%rd2, %rd16;
	cvta.to.global.u64 	%rd3, %rd18;
	cvta.to.global.u64 	%rd20, %rd17;
	mov.u32 	%r1, %ctaid.x;
	ld.global.u32 	%r2, [%rd20];
	setp.eq.s32 	%p1, %r1, %r2;
	@%p1 bra 	$L__BB1_40;
	cvta.to.global.u64 	%rd21, %rd15;
	mul.wide.u32 	%rd22, %r1, 4;
	add.s64 	%rd4, %rd21, %rd22;
	ld.global.u32 	%r3, [%rd4];
	setp.eq.s32 	%p2, %r3, %r2;
	@%p2 bra 	$L__BB1_40;
	mov.b32 	%r30, 10000;
	st.shared.u32 	[_ZZ11cutVertUtilPiS_S_S_S_S_S_S_S_E13newLevelOrder], %r30;
	mov.u32 	%r31, _ZZ11cutVertUtilPiS_S_S_S_S_S_S_S_E13newLevelOrder;
	st.shared.u32 	[_ZZ11cutVertUtilPiS_S_S_S_S_S_S_S_E13newLevelOrder+4], %r30;
	st.shared.u32 	[_ZZ11cutVertUtilPiS_S_S_S_S_S_S_S_E13newLevelOrder+8], %r30;
	st.shared.u32 	[_ZZ11cutVertUtilPiS_S_S_S_S_S_S_S_E13newLevelOrder+12], %r30;
	st.shared.u32 	[_ZZ11cutVertUtilPiS_S_S_S_S_S_S_S_E13newLevelOrder+16], %r30;
	mov.b32 	%r32, 0;
	st.shared.u32 	[_ZZ11cutVertUtilPiS_S_S_S_S_S_S_S_E5level], %r32;
	mov.b32 	%r33, 1;
	st.shared.u32 	[_ZZ11cutVertUtilPiS_S_S_S_S_S_S_S_E4flag], %r33;
	shl.b32 	%r34, %r1, 2;
	add.s32 	%r35, %r31, %r34;
	st.shared.u32 	[%r35], %r32;
	mul.wide.s32 	%rd23, %r3, 4;
	add.s64 	%rd24, %rd3, %rd23;
	st.global.u32 	[%rd24], %r33;
	bar.sync 	0;
	ld.shared.u32 	%r36, [_ZZ11cutVertUtilPiS_S_S_S_S_S_S_S_E4flag];
	setp.eq.s32 	%p3, %r36, 0;
	@%p3 bra 	$L__BB1_40;
	mov.u32 	%r4, %tid.x;
	cvta.to.global.u64 	%rd25, %rd12;
	mul.wide.u32 	%rd26, %r4, 4;
	add.s64 	%rd5, %rd25, %rd26;
	mov.u64 	%rd28, dsafe;
	add.s64 	%rd6, %rd28, %rd22;
	cvta.to.global.u64 	%rd7, %rd14;
$L__BB1_4:
	mov.b32 	%r37, 0;
	st.shared.u32 	[_ZZ11cutVertUtilPiS_S_S_S_S_S_S_S_E4flag], %r37;
	bar.sync 	0;
	shl.b32 	%r38, %r4, 2;
	mov.u32 	%r39, _ZZ11cutVertUtilPiS_S_S_S_S_S_S_S_E13newLevelOrder;
	add.s32 	%r40, %r39, %r38;
	ld.shared.u32 	%r5, [%r40];
	ld.shared.u32 	%r41, [_ZZ11cutVertUtilPiS_S_S_S_S_S_S_S_E5level];
	setp.ne.s32 	%p4, %r5, %r41;
	@%p4 bra 	$L__BB1_37;
	ld.param.u64 	%rd76, [_Z11cutVertUtilPiS_S_S_S_S_S_S_S__param_2];
	cvta.to.global.u64 	%rd29, %rd76;
	ld.global.u32 	%r42, [%rd29];
	add.s32 	%r43, %r42, -1;
	setp.eq.s32 	%p5, %r4, %r43;
	@%p5 bra 	$L__BB1_7;
	ld.global.u32 	%r133, [%rd5];
	ld.global.u32 	%r134, [%rd5+4];
	bra.uni 	$L__BB1_8;
$L__BB1_7:
	ld.global.u32 	%r133, [%rd5];
	ld.global.u32 	%r134, [%rd7];
$L__BB1_8:
	setp.ge.s32 	%p6, %r133, %r134;
	@%p6 bra 	$L__BB1_37;
	add.s32 	%r12, %r5, 1;
	sub.s32 	%r44, %r134, %r133;
	and.b32  	%r13, %r44, 3;
	setp.eq.s32 	%p7, %r13, 0;
	mov.u32 	%r135, %r133;
	@%p7 bra 	$L__BB1_22;
	mul.wide.s32 	%rd30, %r133, 4;
	add.s64 	%rd8, %rd2, %rd30;
	ld.global.u32 	%r14, [%rd8];
	mul.wide.s32 	%rd31, %r14, 4;
	add.s64 	%rd32, %rd3, %rd31;
	ld.global.u32 	%r45, [%rd32];
	setp.ne.s32 	%p8, %r45, 0;
	add.s64 	%rd9, %rd3, %rd30;
	@%p8 bra 	$L__BB1_13;
	shl.b32 	%r46, %r14, 2;
	mov.u32 	%r47, _ZZ11cutVertUtilPiS_S_S_S_S_S_S_S_E13newLevelOrder;
	add.s32 	%r48, %r47, %r46;
	atom.shared.exch.b32 	%r49, [%r48], %r12;
	atom.global.exch.b32 	%r50, [%rd9], 1;
	atom.shared.exch.b32 	%r51, [_ZZ11cutVertUtilPiS_S_S_S_S_S_S_S_E4flag], 1;
	ld.global.u32 	%r52, [%rd8];
	mul.wide.s32 	%rd33, %r52, 4;
	add.s64 	%rd34, %rd1, %rd33;
	ld.global.u32 	%r53, [%rd34];
	ld.global.u32 	%r54, [%rd4];
	mul.wide.s32 	%rd35, %r54, 4;
	add.s64 	%rd36, %rd1, %rd35;
	ld.global.u32 	%r55, [%rd36];
	setp.gt.s32 	%p9, %r53, %r55;
	@%p9 bra 	$L__BB1_13;
	atom.global.exch.b32 	%r56, [%rd6], 1;
$L__BB1_13:
	add.s32 	%r135, %r133, 1;
	setp.eq.s32 	%p10, %r13, 1;
	@%p10 bra 	$L__BB1_22;
	ld.global.u32 	%r16, [%rd8+4];
	mul.wide.s32 	%rd37, %r16, 4;
	add.s64 	%rd38, %rd3, %rd37;
	ld.global.u32 	%r57, [%rd38];
	setp.ne.s32 	%p11, %r57, 0;
	@%p11 bra 	$L__BB1_17;
	shl.b32 	%r58, %r16, 2;
	mov.u32 	%r59, _ZZ11cutVertUtilPiS_S_S_S_S_S_S_S_E13newLevelOrder;
	add.s32 	%r60, %r59, %r58;
	atom.shared.exch.b32 	%r61, [%r60], %r12;
	atom.global.exch.b32 	%r62, [%rd9+4], 1;
	atom.shared.exch.b32 	%r63, [_ZZ11cutVertUtilPiS_S_S_S_S_S_S_S_E4flag], 1;
	ld.global.u32 	%r64, [%rd8+4];
	mul.wide.s32 	%rd39, %r64, 4;
	add.s64 	%rd40, %rd1, %rd39;
	ld.global.u32 	%r65, [%rd40];
	ld.global.u32 	%r66, [%rd4];
	mul.wide.s32 	%rd41, %r66, 4;
	add.s64 	%rd42, %rd1, %rd41;
	ld.global.u32 	%r67, [%rd42];
	setp.gt.s32 	%p12, %r65, %r67;
	@%p12 bra 	$L__BB1_17;
	atom.global.exch.b32 	%r68, [%rd6], 1;
$L__BB1_17:
	add.s32 	%r135, %r133, 2;
	setp.eq.s32 	%p13, %r13, 2;
	@%p13 bra 	$L__BB1_22;
	ld.global.u32 	%r18, [%rd8+8];
	mul.wide.s32 	%rd43, %r18, 4;
	add.s64 	%rd44, %rd3, %rd43;
	ld.global.u32 	%r69, [%rd44];
	setp.ne.s32 	%p14, %r69, 0;
	@%p14 bra 	$L__BB1_21;
	shl.b32 	%r70, %r18, 2;
	mov.u32 	%r71, _ZZ11cutVertUtilPiS_S_S_S_S_S_S_S_E13newLevelOrder;
	add.s32 	%r72, %r71, %r70;
	atom.shared.exch.b32 	%r73, [%r72], %r12;
	atom.global.exch.b32 	%r74, [%rd9+8], 1;
	atom.shared.exch.b32 	%r75, [_ZZ11cutVertUtilPiS_S_S_S_S_S_S_S_E4flag], 1;
	ld.global.u32 	%r76, [%rd8+8];
	mul.wide.s32 	%rd45, %r76, 4;
	add.s64 	%rd46, %rd1, %rd45;
	ld.global.u32 	%r77, [%rd46];
	ld.global.u32 	%r78, [%rd4];
	mul.wide.s32 	%rd47, %r78, 4;
	add.s64 	%rd48, %rd1, %rd47;
	ld.global.u32 	%r79, [%rd48];
	setp.gt.s32 	%p15, %r77, %r79;
	@%p15 bra 	$L__BB1_21;
	atom.global.exch.b32 	%r80, [%rd6], 1;
$L__BB1_21:
	add.s32 	%r135, %r133, 3;
$L__BB1_22:
	sub.s32 	%r81, %r133, %r134;
	setp.gt.u32 	%p16, %r81, -4;
	@%p16 bra 	$L__BB1_37;
	sub.s32 	%r136, %r135, %r134;
$L__BB1_24:
	mul.wide.s32 	%rd49, %r135, 4;
	add.s64 	%rd50, %rd2, %rd49;
	add.s64 	%rd10, %rd50, 8;
	add.s64 	%rd51, %rd3, %rd49;
	add.s64 	%rd11, %rd51, 8;
	ld.global.u32 	%r24, [%rd50];
	mul.wide.s32 	%rd52, %r24, 4;
	add.s64 	%rd53, %rd3, %rd52;
	ld.global.u32 	%r82, [%rd53];
	setp.ne.s32 	%p17, %r82, 0;
	@%p17 bra 	$L__BB1_27;
	shl.b32 	%r83, %r24, 2;
	mov.u32 	%r84, _ZZ11cutVertUtilPiS_S_S_S_S_S_S_S_E13newLevelOrder;
	add.s32 	%r85, %r84, %r83;
	atom.shared.exch.b32 	%r86, [%r85], %r12;
	atom.global.exch.b32 	%r87, [%rd11+-8], 1;
	atom.shared.exch.b32 	%r88, [_ZZ11cutVertUtilPiS_S_S_S_S_S_S_S_E4flag], 1;
	ld.global.u32 	%r89, [%rd10+-8];
	mul.wide.s32 	%rd54, %r89, 4;
	add.s64 	%rd55, %rd1, %rd54;
	ld.global.u32 	%r90, [%rd55];
	ld.global.u32 	%r91, [%rd4];
	mul.wide.s32 	%rd56, %r91, 4;
	add.s64 	%rd57, %rd1, %rd56;
	ld.global.u32 	%r92, [%rd57];
	setp.gt.s32 	%p18, %r90, %r92;
	@%p18 bra 	$L__BB1_27;
	atom.global.exch.b32 	%r93, [%rd6], 1;
$L__BB1_27:
	ld.global.u32 	%r25, [%rd10+-4];
	mul.wide.s32 	%rd58, %r25, 4;
	add.s64 	%rd59, %rd3, %rd58;
	ld.global.u32 	%r94, [%rd59];
	setp.ne.s32 	%p19, %r94, 0;
	@%p19 bra 	$L__BB1_30;
	shl.b32 	%r95, %r25, 2;
	mov.u32 	%r96, _ZZ11cutVertUtilPiS_S_S_S_S_S_S_S_E13newLevelOrder;
	add.s32 	%r97, %r96, %r95;
	atom.shared.exch.b32 	%r98, [%r97], %r12;
	atom.global.exch.b32 	%r99, [%rd11+-4], 1;
	atom.shared.exch.b32 	%r100, [_ZZ11cutVertUtilPiS_S_S_S_S_S_S_S_E4flag], 1;
	ld.global.u32 	%r101, [%rd10+-4];
	mul.wide.s32 	%rd60, %r101, 4;
	add.s64 	%rd61, %rd1, %rd60;
	ld.global.u32 	%r102, [%rd61];
	ld.global.u32 	%r103, [%rd4];
	mul.wide.s32 	%rd62, %r103, 4;
	add.s64 	%rd63, %rd1, %rd62;
	ld.global.u32 	%r104, [%rd63];
	setp.gt.s32 	%p20, %r102, %r104;
	@%p20 bra 	$L__BB1_30;
	atom.global.exch.b32 	%r105, [%rd6], 1;
$L__BB1_30:
	ld.global.u32 	%r26, [%rd10];
	mul.wide.s32 	%rd64, %r26, 4;
	add.s64 	%rd65, %rd3, %rd64;
	ld.global.u32 	%r106, [%rd65];
	setp.ne.s32 	%p21, %r106, 0;
	@%p21 bra 	$L__BB1_33;
	shl.b32 	%r107, %r26, 2;
	mov.u32 	%r108, _ZZ11cutVertUtilPiS_S_S_S_S_S_S_S_E13newLevelOrder;
	add.s32 	%r109, %r108, %r107;
	atom.shared.exch.b32 	%r110, [%r109], %r12;
	atom.global.exch.b32 	%r111, [%rd11], 1;
	atom.shared.exch.b32 	%r112, [_ZZ11cutVertUtilPiS_S_S_S_S_S_S_S_E4flag], 1;
	ld.global.u32 	%r113, [%rd10];
	mul.wide.s32 	%rd66, %r113, 4;
	add.s64 	%rd67, %rd1, %rd66;
	ld.global.u32 	%r114, [%rd67];
	ld.global.u32 	%r115, [%rd4];
	mul.wide.s32 	%rd68, %r115, 4;
	add.s64 	%rd69, %rd1, %rd68;
	ld.global.u32 	%r116, [%rd69];
	setp.gt.s32 	%p22, %r114, %r116;
	@%p22 bra 	$L__BB1_33;
	atom.global.exch.b32 	%r117, [%rd6], 1;
$L__BB1_33:
	ld.global.u32 	%r27, [%rd10+4];
	mul.wide.s32 	%rd70, %r27, 4;
	add.s64 	%rd71, %rd3, %rd70;
	ld.global.u32 	%r118, [%rd71];
	setp.ne.s32 	%p23, %r118, 0;
	@%p23 bra 	$L__BB1_36;
	shl.b32 	%r119, %r27, 2;
	mov.u32 	%r120, _ZZ11cutVertUtilPiS_S_S_S_S_S_S_S_E13newLevelOrder;
	add.s32 	%r121, %r120, %r119;
	atom.shared.exch.b32 	%r122, [%r121], %r12;
	atom.global.exch.b32 	%r123, [%rd11+4], 1;
	atom.shared.exch.b32 	%r124, [_ZZ11cutVertUtilPiS_S_S_S_S_S_S_S_E4flag], 1;
	ld.global.u32 	%r125, [%rd10+4];
	mul.wide.s32 	%rd72, %r125, 4;
	add.s64 	%rd73, %rd1, %rd72;
	ld.global.u32 	%r126, [%rd73];
	ld.global.u32 	%r127, [%rd4];
	mul.wide.s32 	%rd74, %r127, 4;
	add.s64 	%rd75, %rd1, %rd74;
	ld.global.u32 	%r128, [%rd75];
	setp.gt.s32 	%p24, %r126, %r128;
	@%p24 bra 	$L__BB1_36;
	atom.global.exch.b32 	%r129, [%rd6], 1;
$L__BB1_36:
	add.s32 	%r135, %r135, 4;
	add.s32 	%r136, %r136, 4;
	setp.ne.s32 	%p25, %r136, 0;
	@%p25 bra 	$L__BB1_24;
$L__BB1_37:
	setp.ne.s32 	%p26, %r4, %r1;
	bar.sync 	0;
	@%p26 bra 	$L__BB1_39;
	ld.shared.u32 	%r130, [_ZZ11cutVertUtilPiS_S_S_S_S_S_S_S_E5level];
	add.s32 	%r131, %r130, 1;
	st.shared.u32 	[_ZZ11cutVertUtilPiS_S_S_S_S_S_S_S_E5level], %r131;
$L__BB1_39:
	ld.shared.u32 	%r132, [_ZZ11cutVertUtilPiS_S_S_S_S_S_S_S_E4flag];
	setp.ne.s32 	%p27, %r132, 0;
	@%p27 bra 	$L__BB1_4;
$L__BB1_40:
	bar.sync 	0;
	ret;

}


// ===== COMPILED SASS (sm_100) =====

	.target	sm_100

	.elftype	@"ET_EXEC"


//--------------------- .note.nv.tkinfo           --------------------------
	.section	.note.nv.tkinfo,"",@"SHT_NOTE"
	.sectionflags	@"SHF_NOTE_NV_TKINFO"
	.tkinfo
        /*0018*/ 	.word	0x00000002
        /*0030*/ 	.string	""
        /*0030*/ 	.string	"ptxas"
        /*0030*/ 	.string	"Cuda compilation tools, release 13.0, V13.0.88"
        /*0030*/ 	.string	"Build cuda_13.0.r13.0/compiler.36424714_0"
        /*0030*/ 	.string	"-arch sm_100 -m 64 "



//--------------------- .note.nv.cuinfo           --------------------------
	.section	.note.nv.cuinfo,"",@"SHT_NOTE"
	.sectionflags	@"SHF_NOTE_NV_CUINFO"
        /*0018*/ 	.short	0x0002
        /*001a*/ 	.short	0x0064
        /*001c*/ 	.short	0x0082
	.zero		2


//--------------------- .nv.info                  --------------------------
	.section	.nv.info,"",@"SHT_CUDA_INFO"
	.align	4


	//----- nvinfo : EIATTR_REGCOUNT
	.align		4
        /*0000*/ 	.byte	0x04, 0x2f
        /*0002*/ 	.short	(.L_2 - .L_1)
	.align		4
.L_1:
        /*0004*/ 	.word	index@(_Z7bfsUtilPiS_S_S_S_S_S_S_S_)
        /*0008*/ 	.word	0x00000020


	//----- nvinfo : EIATTR_FRAME_SIZE
	.align		4
.L_2:
        /*000c*/ 	.byte	0x04, 0x11
        /*000e*/ 	.short	(.L_4 - .L_3)
	.align		4
.L_3:
        /*0010*/ 	.word	index@(_Z7bfsUtilPiS_S_S_S_S_S_S_S_)
        /*0014*/ 	.word	0x00000000


	//----- nvinfo : EIATTR_REGCOUNT
	.align		4
.L_4:
        /*0018*/ 	.byte	0x04, 0x2f
        /*001a*/ 	.short	(.L_6 - .L_5)
	.align		4
.L_5:
        /*001c*/ 	.word	index@(_Z11cutVertUtilPiS_S_S_S_S_S_S_S_)
        /*0020*/ 	.word	0x00000020


	//----- nvinfo : EIATTR_FRAME_SIZE
	.align		4
.L_6:
        /*0024*/ 	.byte	0x04, 0x11
        /*0026*/ 	.short	(.L_8 - .L_7)
	.align		4
.L_7:
        /*0028*/ 	.word	index@(_Z11cutVertUtilPiS_S_S_S_S_S_S_S_)
        /*002c*/ 	.word	0x00000000


	//----- nvinfo : EIATTR_MIN_STACK_SIZE
	.align		4
.L_8:
        /*0030*/ 	.byte	0x04, 0x12
        /*0032*/ 	.short	(.L_10 - .L_9)
	.align		4
.L_9:
        /*0034*/ 	.word	index@(_Z11cutVertUtilPiS_S_S_S_S_S_S_S_)
        /*0038*/ 	.word	0x00000000


	//----- nvinfo : EIATTR_MIN_STACK_SIZE
	.align		4
.L_10:
        /*003c*/ 	.byte	0x04, 0x12
        /*003e*/ 	.short	(.L_12 - .L_11)
	.align		4
.L_11:
        /*0040*/ 	.word	index@(_Z7bfsUtilPiS_S_S_S_S_S_S_S_)
        /*0044*/ 	.word	0x00000000
.L_12:


//--------------------- .nv.compat                --------------------------
	.section	.nv.compat,"",@"SHT_CUDA_COMPAT_INFO"
	.align	4
        /*0000*/ 	.byte	0x02, 0x09, 0x00, 0x00, 0x02, 0x02, 0x01, 0x00, 0x02, 0x05, 0x05, 0x00, 0x03, 0x07, 0x01, 0x01
        /*0010*/ 	.byte	0x02, 0x03, 0x00, 0x00, 0x02, 0x06, 0x01, 0x00, 0x04, 0x0b, 0x08, 0x00, 0x09, 0x00, 0x00, 0x00
        /*0020*/ 	.byte	0x00, 0x00, 0x00, 0x00


//--------------------- .nv.info._Z11cutVertUtilPiS_S_S_S_S_S_S_S_ --------------------------
	.section	.nv.info._Z11cutVertUtilPiS_S_S_S_S_S_S_S_,"",@"SHT_CUDA_INFO"
	.sectionflags	@""
	.align	4


	//----- nvinfo : EIATTR_CUDA_API_VERSION
	.align		4
        /*0000*/ 	.byte	0x04, 0x37
        /*0002*/ 	.short	(.L_14 - .L_13)
.L_13:
        /*0004*/ 	.word	0x00000082


	//----- nvinfo : EIATTR_KPARAM_INFO
	.align		4
.L_14:
        /*0008*/ 	.byte	0x04, 0x17
        /*000a*/ 	.short	(.L_16 - .L_15)
.L_15:
        /*000c*/ 	.word	0x00000000
        /*0010*/ 	.short	0x0008
        /*0012*/ 	.short	0x0040
        /*0014*/ 	.byte	0x00, 0xf5, 0x21, 0x00


	//----- nvinfo : EIATTR_KPARAM_INFO
	.align		4
.L_16:
        /*0018*/ 	.byte	0x04, 0x17
        /*001a*/ 	.short	(.L_18 - .L_17)
.L_17:
        /*001c*/ 	.word	0x00000000
        /*0020*/ 	.short	0x0007
        /*0022*/ 	.short	0x0038
        /*0024*/ 	.byte	0x00, 0xf5, 0x21, 0x00


	//----- nvinfo : EIATTR_KPARAM_INFO
	.align		4
.L_18:
        /*0028*/ 	.byte	0x04, 0x17
        /*002a*/ 	.short	(.L_20 - .L_19)
.L_19:
        /*002c*/ 	.word	0x00000000
        /*0030*/ 	.short	0x0006
        /*0032*/ 	.short	0x0030
        /*0034*/ 	.byte	0x00, 0xf5, 0x21, 0x00


	//----- nvinfo : EIATTR_KPARAM_INFO
	.align		4
.L_20:
        /*0038*/ 	.byte	0x04, 0x17
        /*003a*/ 	.short	(.L_22 - .L_21)
.L_21:
        /*003c*/ 	.word	0x00000000
        /*0040*/ 	.short	0x0005
        /*0042*/ 	.short	0x0028
        /*0044*/ 	.byte	0x00, 0xf5, 0x21, 0x00


	//----- nvinfo : EIATTR_KPARAM_INFO
	.align		4
.L_22:
        /*0048*/ 	.byte	0x04, 0x17
        /*004a*/ 	.short	(.L_24 - .L_23)
.L_23:
        /*004c*/ 	.word	0x00000000
        /*0050*/ 	.short	0x0004
        /*0052*/ 	.short	0x0020
        /*0054*/ 	.byte	0x00, 0xf5, 0x21, 0x00


	//----- nvinfo : EIATTR_KPARAM_INFO
	.align		4
.L_24:
        /*0058*/ 	.byte	0x04, 0x17
        /*005a*/ 	.short	(.L_26 - .L_25)
.L_25:
        /*005c*/ 	.word	0x00000000
        /*0060*/ 	.short	0x0003
        /*0062*/ 	.short	0x0018
        /*0064*/ 	.byte	0x00, 0xf5, 0x21, 0x00


	//----- nvinfo : EIATTR_KPARAM_INFO
	.align		4
.L_26:
        /*0068*/ 	.byte	0x04, 0x17
        /*006a*/ 	.short	(.L_28 - .L_27)
.L_27:
        /*006c*/ 	.word	0x00000000
        /*0070*/ 	.short	0x0002
        /*0072*/ 	.short	0x0010
        /*0074*/ 	.byte	0x00, 0xf5, 0x21, 0x00


	//----- nvinfo : EIATTR_KPARAM_INFO
	.align		4
.L_28:
        /*0078*/ 	.byte	0x04, 0x17
        /*007a*/ 	.short	(.L_30 - .L_29)
.L_29:
        /*007c*/ 	.word	0x00000000
        /*0080*/ 	.short	0x0001
        /*0082*/ 	.short	0x0008
        /*0084*/ 	.byte	0x00, 0xf5, 0x21, 0x00


	//----- nvinfo : EIATTR_KPARAM_INFO
	.align		4
.L_30:
        /*0088*/ 	.byte	0x04, 0x17
        /*008a*/ 	.short	(.L_32 - .L_31)
.L_31:
        /*008c*/ 	.word	0x00000000
        /*0090*/ 	.short	0x0000
        /*0092*/ 	.short	0x0000
        /*0094*/ 	.byte	0x00, 0xf5, 0x21, 0x00


	//----- nvinfo : EIATTR_SPARSE_MMA_MASK
	.align		4
.L_32:
        /*0098*/ 	.byte	0x03, 0x50
        /*009a*/ 	.short	0x0000


	//----- nvinfo : EIATTR_MAXREG_COUNT
	.align		4
        /*009c*/ 	.byte	0x03, 0x1b
        /*009e*/ 	.short	0x00ff


	//----- nvinfo : EIATTR_NUM_BARRIERS
	.align		4
        /*00a0*/ 	.byte	0x02, 0x4c
        /*00a2*/ 	.byte	0x01
	.zero		1


	//----- nvinfo : EIATTR_MERCURY_ISA_VERSION
	.align		4
        /*00a4*/ 	.byte	0x03, 0x5f
        /*00a6*/ 	.short	0x0101


	//----- nvinfo : EIATTR_VRC_CTA_INIT_COUNT
	.align		4
        /*00a8*/ 	.byte	0x02, 0x4a
	.zero		1
	.zero		1


	//----- nvinfo : EIATTR_EXIT_INSTR_OFFSETS
	.align		4
        /*00ac*/ 	.byte	0x04, 0x1c
        /*00ae*/ 	.short	(.L_34 - .L_33)


	//   ....[0]....
.L_33:
        /*00b0*/ 	.word	0x000011e0


	//----- nvinfo : EIATTR_CRS_STACK_SIZE
	.align		4
.L_34:
        /*00b4*/ 	.byte	0x04, 0x1e
        /*00b6*/ 	.short	(.L_36 - .L_35)
.L_35:
        /*00b8*/ 	.word	0x00000000


	//----- nvinfo : EIATTR_CBANK_PARAM_SIZE
	.align		4
.L_36:
        /*00bc*/ 	.byte	0x03, 0x19
        /*00be*/ 	.short	0x0048


	//----- nvinfo : EIATTR_PARAM_CBANK
	.align		4
        /*00c0*/ 	.byte	0x04, 0x0a
        /*00c2*/ 	.short	(.L_38 - .L_37)
	.align		4
.L_37:
        /*00c4*/ 	.word	index@(.nv.constant0._Z11cutVertUtilPiS_S_S_S_S_S_S_S_)
        /*00c8*/ 	.short	0x0380
        /*00ca*/ 	.short	0x0048


	//----- nvinfo : EIATTR_SW_WAR
	.align		4
.L_38:
        /*00cc*/ 	.byte	0x04, 0x36
        /*00ce*/ 	.short	(.L_40 - .L_39)
.L_39:
        /*00d0*/ 	.word	0x00000008
.L_40:


//--------------------- .nv.info._Z7bfsUtilPiS_S_S_S_S_S_S_S_ --------------------------
	.section	.nv.info._Z7bfsUtilPiS_S_S_S_S_S_S_S_,"",@"SHT_CUDA_INFO"
	.sectionflags	@""
	.align	4


	//----- nvinfo : EIATTR_CUDA_API_VERSION
	.align		4
        /*0000*/ 	.byte	0x04, 0x37
        /*0002*/ 	.short	(.L_42 - .L_41)
.L_41:
        /*0004*/ 	.word	0x00000082


	//----- nvinfo : EIATTR_KPARAM_INFO
	.align		4
.L_42:
        /*0008*/ 	.byte	0x04, 0x17
        /*000a*/ 	.short	(.L_44 - .L_43)
.L_43:
        /*000c*/ 	.word	0x00000000
        /*0010*/ 	.short	0x0008
        /*0012*/ 	.short	0x0040
        /*0014*/ 	.byte	0x00, 0xf5, 0x21, 0x00


	//----- nvinfo : EIATTR_KPARAM_INFO
	.align		4
.L_44:
        /*0018*/ 	.byte	0x04, 0x17
        /*001a*/ 	.short	(.L_46 - .L_45)
.L_45:
        /*001c*/ 	.word	0x00000000
        /*0020*/ 	.short	0x0007
        /*0022*/ 	.short	0x0038
        /*0024*/ 	.byte	0x00, 0xf5, 0x21, 0x00


	//----- nvinfo : EIATTR_KPARAM_INFO
	.align		4
.L_46:
        /*0028*/ 	.byte	0x04, 0x17
        /*002a*/ 	.short	(.L_48 - .L_47)
.L_47:
        /*002c*/ 	.word	0x00000000
        /*0030*/ 	.short	0x0006
        /*0032*/ 	.short	0x0030
        /*0034*/ 	.byte	0x00, 0xf5, 0x21, 0x00


	//----- nvinfo : EIATTR_KPARAM_INFO
	.align		4
.L_48:
        /*0038*/ 	.byte	0x04, 0x17
        /*003a*/ 	.short	(.L_50 - .L_49)
.L_49:
        /*003c*/ 	.word	0x00000000
        /*0040*/ 	.short	0x0005
        /*0042*/ 	.short	0x0028
        /*0044*/ 	.byte	0x00, 0xf5, 0x21, 0x00


	//----- nvinfo : EIATTR_KPARAM_INFO
	.align		4
.L_50:
        /*0048*/ 	.byte	0x04, 0x17
        /*004a*/ 	.short	(.L_52 - .L_51)
.L_51:
        /*004c*/ 	.word	0x00000000
        /*0050*/ 	.short	0x0004
        /*0052*/ 	.short	0x0020
        /*0054*/ 	.byte	0x00, 0xf5, 0x21, 0x00


	//----- nvinfo : EIATTR_KPARAM_INFO
	.align		4
.L_52:
        /*0058*/ 	.byte	0x04, 0x17
        /*005a*/ 	.short	(.L_54 - .L_53)
.L_53:
        /*005c*/ 	.word	0x00000000
        /*0060*/ 	.short	0x0003
        /*0062*/ 	.short	0x0018
        /*0064*/ 	.byte	0x00, 0xf5, 0x21, 0x00


	//----- nvinfo : EIATTR_KPARAM_INFO
	.align		4
.L_54:
        /*0068*/ 	.byte	0x04, 0x17
        /*006a*/ 	.short	(.L_56 - .L_55)
.L_55:
        /*006c*/ 	.word	0x00000000
        /*0070*/ 	.short	0x0002
        /*0072*/ 	.short	0x0010
        /*0074*/ 	.byte	0x00, 0xf5, 0x21, 0x00


	//----- nvinfo : EIATTR_KPARAM_INFO
	.align		4
.L_56:
        /*0078*/ 	.byte	0x04, 0x17
        /*007a*/ 	.short	(.L_58 - .L_57)
.L_57:
        /*007c*/ 	.word	0x00000000
        /*0080*/ 	.short	0x0001
        /*0082*/ 	.short	0x0008
        /*0084*/ 	.byte	0x00, 0xf5, 0x21, 0x00


	//----- nvinfo : EIATTR_KPARAM_INFO
	.align		4
.L_58:
        /*0088*/ 	.byte	0x04, 0x17
        /*008a*/ 	.short	(.L_60 - .L_59)
.L_59:
        /*008c*/ 	.word	0x00000000
        /*0090*/ 	.short	0x0000
        /*0092*/ 	.short	0x0000
        /*0094*/ 	.byte	0x00, 0xf5, 0x21, 0x00


	//----- nvinfo : EIATTR_SPARSE_MMA_MASK
	.align		4
.L_60:
        /*0098*/ 	.byte	0x03, 0x50
        /*009a*/ 	.short	0x0000


	//----- nvinfo : EIATTR_MAXREG_COUNT
	.align		4
        /*009c*/ 	.byte	0x03, 0x1b
        /*009e*/ 	.short	0x00ff


	//----- nvinfo : EIATTR_NUM_BARRIERS
	.align		4
        /*00a0*/ 	.byte	0x02, 0x4c
        /*00a2*/ 	.byte	0x01
	.zero		1


	//----- nvinfo : EIATTR_MERCURY_ISA_VERSION
	.align		4
        /*00a4*/ 	.byte	0x03, 0x5f
        /*00a6*/ 	.short	0x0101


	//----- nvinfo : EIATTR_VRC_CTA_INIT_COUNT
	.align		4
        /*00a8*/ 	.byte	0x02, 0x4a
	.zero		1
	.zero		1


	//----- nvinfo : EIATTR_EXIT_INSTR_OFFSETS
	.align		4
        /*00ac*/ 	.byte	0x04, 0x1c
        /*00ae*/ 	.short	(.L_62 - .L_61)


	//   ....[0]....
.L_61:
        /*00b0*/ 	.word	0x00001920


	//----- nvinfo : EIATTR_CRS_STACK_SIZE
	.align		4
.L_62:
        /*00b4*/ 	.byte	0x04, 0x1e
        /*00b6*/ 	.short	(.L_64 - .L_63)
.L_63:
        /*00b8*/ 	.word	0x00000000


	//----- nvinfo : EIATTR_CBANK_PARAM_SIZE
	.align		4
.L_64:
        /*00bc*/ 	.byte	0x03, 0x19
        /*00be*/ 	.short	0x0048


	//----- nvinfo : EIATTR_PARAM_CBANK
	.align		4
        /*00c0*/ 	.byte	0x04, 0x0a
        /*00c2*/ 	.short	(.L_66 - .L_65)
	.align		4
.L_65:
        /*00c4*/ 	.word	index@(.nv.constant0._Z7bfsUtilPiS_S_S_S_S_S_S_S_)
        /*00c8*/ 	.short	0x0380
        /*00ca*/ 	.short	0x0048


	//----- nvinfo : EIATTR_SW_WAR
	.align		4
.L_66:
        /*00cc*/ 	.byte	0x04, 0x36
        /*00ce*/ 	.short	(.L_68 - .L_67)
.L_67:
        /*00d0*/ 	.word	0x00000008
.L_68:


//--------------------- .nv.callgraph             --------------------------
	.section	.nv.callgraph,"",@"SHT_CUDA_CALLGRAPH"
	.align	4
	.sectionentsize	8
	.align		4
        /*0000*/ 	.word	0x00000000
	.align		4
        /*0004*/ 	.word	0xffffffff
	.align		4
        /*0008*/ 	.word	0x00000000
	.align		4
        /*000c*/ 	.word	0xfffffffe
	.align		4
        /*0010*/ 	.word	0x00000000
	.align		4
        /*0014*/ 	.word	0xfffffffd
	.align		4
        /*0018*/ 	.word	0x00000000
	.align		4
        /*001c*/ 	.word	0xfffffffc


//--------------------- .nv.constant4             --------------------------
	.section	.nv.constant4,"a",@progbits
	.align	8
	.align		8
.nv.constant4:
        /*0000*/ 	.dword	dsafe


//--------------------- .text._Z11cutVertUtilPiS_S_S_S_S_S_S_S_ --------------------------
	.section	.text._Z11cutVertUtilPiS_S_S_S_S_S_S_S_,"ax",@progbits
	.align	128
        .global         _Z11cutVertUtilPiS_S_S_S_S_S_S_S_
        .type           _Z11cutVertUtilPiS_S_S_S_S_S_S_S_,@function
        .size           _Z11cutVertUtilPiS_S_S_S_S_S_S_S_,(.L_x_60 - _Z11cutVertUtilPiS_S_S_S_S_S_S_S_)
        .other          _Z11cutVertUtilPiS_S_S_S_S_S_S_S_,@"STO_CUDA_ENTRY STV_DEFAULT"
_Z11cutVertUtilPiS_S_S_S_S_S_S_S_:
.text._Z11cutVertUtilPiS_S_S_S_S_S_S_S_:
[----:B------:R-:W-:Y:S08]  /*0000*/  LDC R1, c[0x0][0x37c] ;  /* 0x0000df00ff017b82 */ /* 0x000ff00000000800 */
[----:B------:R-:W0:Y:S01]  /*0010*/  LDC.64 R2, c[0x0][0x3a0] ;  /* 0x0000e800ff027b82 */ /* 0x000e220000000a00 */
[----:B------:R-:W0:Y:S02]  /*0020*/  LDCU.64 UR8, c[0x0][0x358] ;  /* 0x00006b00ff0877ac */ /* 0x000e240008000a00 */
[----:B0-----:R-:W2:Y:S01]  /*0030*/  LDG.E R3, desc[UR8][R2.64] ;  /* 0x0000000802037981 */ /* 0x001ea2000c1e1900 */
[----:B------:R-:W2:Y:S02]  /*0040*/  S2R R0, SR_CTAID.X ;  /* 0x0000000000007919 */ /* 0x000ea40000002500 */
[----:B--2---:R-:W-:-:S13]  /*0050*/  ISETP.NE.AND P0, PT, R0, R3, PT ;  /* 0x000000030000720c */ /* 0x004fda0003f05270 */
[----:B------:R-:W-:Y:S05]  /*0060*/  @!P0 BRA `(.L_x_0) ;  /* 0x0000001000588947 */ /* 0x000fea0003800000 */
[----:B------:R-:W0:Y:S02]  /*0070*/  LDC.64 R6, c[0x0][0x3a8] ;  /* 0x0000ea00ff067b82 */ /* 0x000e240000000a00 */
[----:B0-----:R-:W-:-:S05]  /*0080*/  IMAD.WIDE.U32 R6, R0, 0x4, R6 ;  /* 0x0000000400067825 */ /* 0x001fca00078e0006 */
[----:B------:R-:W2:Y:S02]  /*0090*/  LDG.E R4, desc[UR8][R6.64] ;  /* 0x0000000806047981 */ /* 0x000ea4000c1e1900 */
[----:B--2---:R-:W-:-:S13]  /*00a0*/  ISETP.NE.AND P0, PT, R4, R3, PT ;  /* 0x000000030400720c */ /* 0x004fda0003f05270 */
[----:B------:R-:W-:Y:S05]  /*00b0*/  @!P0 BRA `(.L_x_0) ;  /* 0x0000001000448947 */ /* 0x000fea0003800000 */
[----:B------:R-:W0:Y:S01]  /*00c0*/  S2R R9, SR_CgaCtaId ;  /* 0x0000000000097919 */ /* 0x000e220000008800 */
[----:B------:R-:W1:Y:S01]  /*00d0*/  LDC.64 R2, c[0x0][0x3b0] ;  /* 0x0000ec00ff027b82 */ /* 0x000e620000000a00 */
[----:B------:R-:W-:Y:S01]  /*00e0*/  MOV R5, 0x400 ;  /* 0x0000040000057802 */ /* 0x000fe20000000f00 */
[----:B------:R-:W-:Y:S02]  /*00f0*/  HFMA2 R13, -RZ, RZ, 0, 0.027587890625 ;  /* 0x00002710ff0d7431 */ /* 0x000fe400000001ff */
[----:B------:R-:W-:Y:S02]  /*0100*/  IMAD.MOV.U32 R12, RZ, RZ, 0x2710 ;  /* 0x00002710ff0c7424 */ /* 0x000fe400078e00ff */
[----:B------:R-:W-:Y:S02]  /*0110*/  VIADD R8, R5, 0x4 ;  /* 0x0000000405087836 */ /* 0x000fe40000000000 */
[----:B-1----:R-:W-:Y:S01]  /*0120*/  IMAD.WIDE R2, R4, 0x4, R2 ;  /* 0x0000000404027825 */ /* 0x002fe200078e0202 */
[----:B0-----:R-:W-:-:S02]  /*0130*/  LEA R11, R9, R5, 0x18 ;  /* 0x00000005090b7211 */ /* 0x001fc400078ec0ff */
[----:B------:R-:W-:Y:S01]  /*0140*/  LEA R5, R9, R8, 0x18 ;  /* 0x0000000809057211 */ /* 0x000fe200078ec0ff */
[----:B------:R-:W-:Y:S02]  /*0150*/  IMAD.MOV.U32 R8, RZ, RZ, 0x1 ;  /* 0x00000001ff087424 */ /* 0x000fe400078e00ff */
[----:B------:R-:W-:Y:S02]  /*0160*/  STS.64 [R11+0x8], R12 ;  /* 0x0000080c0b007388 */ /* 0x000fe40000000a00 */
[----:B------:R-:W-:Y:S02]  /*0170*/  IMAD R5, R0, 0x4, R5 ;  /* 0x0000000400057824 */ /* 0x000fe400078e0205 */
[----:B------:R-:W-:Y:S04]  /*0180*/  STS.64 [R11+0x10], R12 ;  /* 0x0000100c0b007388 */ /* 0x000fe80000000a00 */
[----:B------:R-:W-:Y:S04]  /*0190*/  STS [R11+0x4], R12 ;  /* 0x0000040c0b007388 */ /* 0x000fe80000000800 */
[----:B------:R-:W-:Y:S04]  /*01a0*/  STS [R11+0x18], R8 ;  /* 0x000018080b007388 */ /* 0x000fe80000000800 */
[----:B------:R-:W-:Y:S04]  /*01b0*/  STS [R11], RZ ;  /* 0x000000ff0b007388 */ /* 0x000fe80000000800 */
[----:B------:R-:W-:Y:S04]  /*01c0*/  STG.E desc[UR8][R2.64], R8 ;  /* 0x0000000802007986 */ /* 0x000fe8000c101908 */
[----:B------:R-:W-:Y:S01]  /*01d0*/  STS [R5], RZ ;  /* 0x000000ff05007388 */ /* 0x000fe20000000800 */
[----:B------:R-:W-:Y:S06]  /*01e0*/  BAR.SYNC.DEFER_BLOCKING 0x0 ;  /* 0x0000000000007b1d */ /* 0x000fec0000010000 */
[----:B------:R-:W0:Y:S02]  /*01f0*/  LDS R4, [R11+0x18] ;  /* 0x000018000b047984 */ /* 0x000e240000000800 */
[----:B0-----:R-:W-:-:S13]  /*0200*/  ISETP.NE.AND P0, PT, R4, RZ, PT ;  /* 0x000000ff0400720c */ /* 0x001fda0003f05270 */
[----:B------:R-:W-:Y:S05]  /*0210*/  @!P0 BRA `(.L_x_0) ;  /* 0x0000000c00ec8947 */ /* 0x000fea0003800000 */
[----:B------:R-:W0:Y:S01]  /*0220*/  S2R R9, SR_TID.X ;  /* 0x0000000000097919 */ /* 0x000e220000002100 */
[----:B------:R-:W0:Y:S08]  /*0230*/  LDC.64 R4, c[0x0][0x380] ;  /* 0x0000e000ff047b82 */ /* 0x000e300000000a00 */
[----:B------:R-:W1:Y:S01]  /*0240*/  LDC.64 R2, c[0x4][RZ] ;  /* 0x01000000ff027b82 */ /* 0x000e620000000a00 */
[----:B0-----:R-:W-:-:S04]  /*0250*/  IMAD.WIDE.U32 R4, R9, 0x4, R4 ;  /* 0x0000000409047825 */ /* 0x001fc800078e0004 */
[----:B-1----:R-:W-:-:S07]  /*0260*/  IMAD.WIDE.U32 R2, R0, 0x4, R2 ;  /* 0x0000000400027825 */ /* 0x002fce00078e0002 */
.L_x_20:
[----:B------:R-:W0:Y:S01]  /*0270*/  S2UR UR11, SR_CgaCtaId ;  /* 0x00000000000b79c3 */ /* 0x000e220000008800 */
[----:B------:R-:W-:Y:S01]  /*0280*/  UMOV UR10, 0x400 ;  /* 0x00000400000a7882 */ /* 0x000fe20000000000 */
[----:B------:R-:W-:Y:S01]  /*0290*/  BSSY.RECONVERGENT B1, `(.L_x_1) ;  /* 0x00000e8000017945 */ /* 0x000fe20003800200 */
[----:B------:R-:W-:Y:S02]  /*02a0*/  UIADD3 UR4, UPT, UPT, UR10, 0x4, URZ ;  /* 0x000000040a047890 */ /* 0x000fe4000fffe0ff */
[----:B0-----:R-:W-:Y:S02]  /*02b0*/  ULEA UR6, UR11, UR10, 0x18 ;  /* 0x0000000a0b067291 */ /* 0x001fe4000f8ec0ff */
[----:B------:R-:W-:-:S06]  /*02c0*/  ULEA UR5, UR11, UR4, 0x18 ;  /* 0x000000040b057291 */ /* 0x000fcc000f8ec0ff */
[----:B------:R-:W-:Y:S01]  /*02d0*/  LEA R8, R9, UR5, 0x2 ;  /* 0x0000000509087c11 */ /* 0x000fe2000f8e10ff */
[----:B------:R-:W-:Y:S01]  /*02e0*/  STS [UR6+0x18], RZ ;  /* 0x000018ffff007988 */ /* 0x000fe20008000806 */
[----:B------:R-:W-:Y:S06]  /*02f0*/  BAR.SYNC.DEFER_BLOCKING 0x0 ;  /* 0x0000000000007b1d */ /* 0x000fec0000010000 */
[----:B------:R-:W-:Y:S04]  /*0300*/  LDS R8, [R8] ;  /* 0x0000000008087984 */ /* 0x000fe80000000800 */
[----:B------:R-:W0:Y:S02]  /*0310*/  LDS R11, [UR6] ;  /* 0x00000006ff0b7984 */ /* 0x000e240008000800 */
[----:B0-----:R-:W-:-:S13]  /*0320*/  ISETP.NE.AND P0, PT, R8, R11, PT ;  /* 0x0000000b0800720c */ /* 0x001fda0003f05270 */
[----:B--2345:R-:W-:Y:S05]  /*0330*/  @P0 BRA `(.L_x_2) ;  /* 0x0000000c00740947 */ /* 0x03cfea0003800000 */
[----:B------:R-:W0:Y:S01]  /*0340*/  LDC.64 R12, c[0x0][0x390] ;  /* 0x0000e400ff0c7b82 */ /* 0x000e220000000a00 */
[----:B------:R-:W2:Y:S04]  /*0350*/  LDG.E R11, desc[UR8][R4.64] ;  /* 0x00000008040b7981 */ /* 0x000ea8000c1e1900 */
[----:B0-----:R-:W3:Y:S02]  /*0360*/  LDG.E R12, desc[UR8][R12.64] ;  /* 0x000000080c0c7981 */ /* 0x001ee4000c1e1900 */
[----:B---3--:R-:W-:-:S04]  /*0370*/  IADD3 R10, PT, PT, R12, -0x1, RZ ;  /* 0xffffffff0c0a7810 */ /* 0x008fc80007ffe0ff */
[----:B------:R-:W-:-:S13]  /*0380*/  ISETP.NE.AND P0, PT, R9, R10, PT ;  /* 0x0000000a0900720c */ /* 0x000fda0003f05270 */
[----:B------:R-:W2:Y:S01]  /*0390*/  @P0 LDG.E R10, desc[UR8][R4.64+0x4] ;  /* 0x00000408040a0981 */ /* 0x000ea2000c1e1900 */
[----:B------:R-:W0:Y:S03]  /*03a0*/  @!P0 LDC.64 R14, c[0x0][0x398] ;  /* 0x0000e600ff0e8b82 */ /* 0x000e260000000a00 */
[----:B0-----:R-:W2:Y:S02]  /*03b0*/  @!P0 LDG.E R10, desc[UR8][R14.64] ;  /* 0x000000080e0a8981 */ /* 0x001ea4000c1e1900 */
[----:B--2---:R-:W-:-:S13]  /*03c0*/  ISETP.GE.AND P0, PT, R11, R10, PT ;  /* 0x0000000a0b00720c */ /* 0x004fda0003f06270 */
[----:B------:R-:W-:Y:S05]  /*03d0*/  @P0 BRA `(.L_x_2) ;  /* 0x0000000c004c0947 */ /* 0x000fea0003800000 */
[----:B------:R-:W-:Y:S01]  /*03e0*/  IMAD.IADD R22, R10, 0x1, -R11 ;  /* 0x000000010a167824 */ /* 0x000fe200078e0a0b */
[----:B------:R-:W-:Y:S01]  /*03f0*/  BSSY.RECONVERGENT B0, `(.L_x_3) ;  /* 0x0000058000007945 */ /* 0x000fe20003800200 */
[----:B------:R-:W-:Y:S01]  /*0400*/  VIADD R8, R8, 0x1 ;  /* 0x0000000108087836 */ /* 0x000fe20000000000 */
[----:B------:R-:W-:Y:S02]  /*0410*/  MOV R19, R11 ;  /* 0x0000000b00137202 */ /* 0x000fe40000000f00 */
[----:B------:R-:W-:-:S13]  /*0420*/  LOP3.LUT P0, R22, R22, 0x3, RZ, 0xc0, !PT ;  /* 0x0000000316167812 */ /* 0x000fda000780c0ff */
[----:B------:R-:W-:Y:S05]  /*0430*/  @!P0 BRA `(.L_x_4) ;  /* 0x00000004004c8947 */ /* 0x000fea0003800000 */
[----:B------:R-:W0:Y:S08]  /*0440*/  LDC.64 R12, c[0x0][0x388] ;  /* 0x0000e200ff0c7b82 */ /* 0x000e300000000a00 */
[----:B------:R-:W1:Y:S01]  /*0450*/  LDC.64 R14, c[0x0][0x3b0] ;  /* 0x0000ec00ff0e7b82 */ /* 0x000e620000000a00 */
[----:B0-----:R-:W-:-:S05]  /*0460*/  IMAD.WIDE R12, R11, 0x4, R12 ;  /* 0x000000040b0c7825 */ /* 0x001fca00078e020c */
[----:B------:R-:W1:Y:S02]  /*0470*/  LDG.E R23, desc[UR8][R12.64] ;  /* 0x000000080c177981 */ /* 0x000e64000c1e1900 */
[----:B-1----:R-:W-:-:S06]  /*0480*/  IMAD.WIDE R18, R23, 0x4, R14 ;  /* 0x0000000417127825 */ /* 0x002fcc00078e020e */
[----:B------:R-:W2:Y:S01]  /*0490*/  LDG.E R18, desc[UR8][R18.64] ;  /* 0x0000000812127981 */ /* 0x000ea2000c1e1900 */
[----:B------:R-:W-:Y:S01]  /*04a0*/  BSSY.RECONVERGENT B2, `(.L_x_5) ;  /* 0x0000016000027945 */ /* 0x000fe20003800200 */
[----:B------:R-:W-:Y:S01]  /*04b0*/  ISETP.NE.AND P0, PT, R22, 0x1, PT ;  /* 0x000000011600780c */ /* 0x000fe20003f05270 */
[----:B------:R-:W-:Y:S01]  /*04c0*/  IMAD.WIDE R16, R11, 0x4, R14 ;  /* 0x000000040b107825 */ /* 0x000fe200078e020e */
[----:B--2---:R-:W-:-:S13]  /*04d0*/  ISETP.NE.AND P1, PT, R18, RZ, PT ;  /* 0x000000ff1200720c */ /* 0x004fda0003f25270 */
[----:B------:R-:W-:Y:S05]  /*04e0*/  @P1 BRA `(.L_x_6) ;  /* 0x0000000000441947 */ /* 0x000fea0003800000 */
[----:B------:R-:W-:Y:S01]  /*04f0*/  IMAD.MOV.U32 R25, RZ, RZ, 0x1 ;  /* 0x00000001ff197424 */ /* 0x000fe200078e00ff */
[----:B------:R-:W0:Y:S04]  /*0500*/  LDC.64 R20, c[0x0][0x3b8] ;  /* 0x0000ee00ff147b82 */ /* 0x000e280000000a00 */
[----:B------:R1:W5:Y:S04]  /*0510*/  ATOMG.E.EXCH.STRONG.GPU PT, RZ, desc[UR8][R16.64], R25 ;  /* 0x8000001910ff79a8 */ /* 0x000368000c1ef108 */
[----:B------:R-:W0:Y:S04]  /*0520*/  LDG.E R19, desc[UR8][R12.64] ;  /* 0x000000080c137981 */ /* 0x000e28000c1e1900 */
[----:B------:R-:W2:Y:S01]  /*0530*/  LDG.E R27, desc[UR8][R6.64] ;  /* 0x00000008061b7981 */ /* 0x000ea2000c1e1900 */
[----:B0-----:R-:W-:-:S04]  /*0540*/  IMAD.WIDE R18, R19, 0x4, R20 ;  /* 0x0000000413127825 */ /* 0x001fc800078e0214 */
[----:B--2---:R-:W-:Y:S02]  /*0550*/  IMAD.WIDE R20, R27, 0x4, R20 ;  /* 0x000000041b147825 */ /* 0x004fe400078e0214 */
[----:B------:R-:W2:Y:S04]  /*0560*/  LDG.E R18, desc[UR8][R18.64] ;  /* 0x0000000812127981 */ /* 0x000ea8000c1e1900 */
[----:B------:R-:W2:Y:S01]  /*0570*/  LDG.E R21, desc[UR8][R20.64] ;  /* 0x0000000814157981 */ /* 0x000ea2000c1e1900 */
[----:B------:R-:W-:Y:S01]  /*0580*/  UIADD3 UR4, UPT, UPT, UR10, 0x18, URZ ;  /* 0x000000180a047890 */ /* 0x000fe2000fffe0ff */
[----:B------:R-:W-:-:S03]  /*0590*/  LEA R23, R23, UR5, 0x2 ;  /* 0x0000000517177c11 */ /* 0x000fc6000f8e10ff */
[----:B------:R-:W-:Y:S02]  /*05a0*/  ULEA UR4, UR11, UR4, 0x18 ;  /* 0x000000040b047291 */ /* 0x000fe4000f8ec0ff */
[----:B------:R1:W-:Y:S07]  /*05b0*/  ATOMS.EXCH RZ, [R23], R8 ;  /* 0x0000000817ff738c */ /* 0x0003ee0004000000 */
[----:B------:R1:W-:Y:S01]  /*05c0*/  ATOMS.EXCH RZ, [UR4], R25 ;  /* 0x00000019ffff798c */ /* 0x0003e2000c000004 */
[----:B--2---:R-:W-:-:S13]  /*05d0*/  ISETP.GT.AND P1, PT, R18, R21, PT ;  /* 0x000000151200720c */ /* 0x004fda0003f24270 */
[----:B-1----:R-:W-:Y:S05]  /*05e0*/  @P1 BRA `(.L_x_6) ;  /* 0x0000000000041947 */ /* 0x002fea0003800000 */
[----:B------:R0:W5:Y:S02]  /*05f0*/  ATOMG.E.EXCH.STRONG.GPU PT, RZ, desc[UR8][R2.64], R25 ;  /* 0x8000001902ff79a8 */ /* 0x000164000c1ef108 */
.L_x_6:
[----:B------:R-:W-:Y:S05]  /*0600*/  BSYNC.RECONVERGENT B2 ;  /* 0x0000000000027941 */ /* 0x000fea0003800200 */
.L_x_5:
[----:B------:R-:W-:Y:S01]  /*0610*/  VIADD R19, R11, 0x1 ;  /* 0x000000010b137836 */ /* 0x000fe20000000000 */
[----:B------:R-:W-:Y:S06]  /*0620*/  @!P0 BRA `(.L_x_4) ;  /* 0x0000000000d08947 */ /* 0x000fec0003800000 */
[----:B------:R-:W2:Y:S02]  /*0630*/  LDG.E R23, desc[UR8][R12.64+0x4] ;  /* 0x000004080c177981 */ /* 0x000ea4000c1e1900 */
[----:B--2---:R-:W-:-:S06]  /*0640*/  IMAD.WIDE R18, R23, 0x4, R14 ;  /* 0x0000000417127825 */ /* 0x004fcc00078e020e */
[----:B------:R-:W2:Y:S01]  /*0650*/  LDG.E R18, desc[UR8][R18.64] ;  /* 0x0000000812127981 */ /* 0x000ea2000c1e1900 */
[----:B------:R-:W-:Y:S01]  /*0660*/  BSSY.RECONVERGENT B2, `(.L_x_7) ;  /* 0x0000015000027945 */ /* 0x000fe20003800200 */
[----:B------:R-:W-:Y:S02]  /*0670*/  ISETP.NE.AND P0, PT, R22, 0x2, PT ;  /* 0x000000021600780c */ /* 0x000fe40003f05270 */
[----:B--2---:R-:W-:-:S13]  /*0680*/  ISETP.NE.AND P1, PT, R18, RZ, PT ;  /* 0x000000ff1200720c */ /* 0x004fda0003f25270 */
[----:B------:R-:W-:Y:S05]  /*0690*/  @P1 BRA `(.L_x_8) ;  /* 0x0000000000441947 */ /* 0x000fea0003800000 */
[----:B0-----:R-:W-:Y:S01]  /*06a0*/  HFMA2 R25, -RZ, RZ, 0, 5.9604644775390625e-08 ;  /* 0x00000001ff197431 */ /* 0x001fe200000001ff */
        /* <DEDUP_REMOVED lines=16> */
.L_x_8:
[----:B------:R-:W-:Y:S05]  /*07b0*/  BSYNC.RECONVERGENT B2 ;  /* 0x0000000000027941 */ /* 0x000fea0003800200 */
.L_x_7:
[----:B------:R-:W-:Y:S01]  /*07c0*/  VIADD R19, R11, 0x2 ;  /* 0x000000020b137836 */ /* 0x000fe20000000000 */
[----:B------:R-:W-:Y:S06]  /*07d0*/  @!P0 BRA `(.L_x_4) ;  /* 0x0000000000648947 */ /* 0x000fec0003800000 */
[----:B------:R-:W2:Y:S02]  /*07e0*/  LDG.E R19, desc[UR8][R12.64+0x8] ;  /* 0x000008080c137981 */ /* 0x000ea4000c1e1900 */
[----:B--2---:R-:W-:-:S06]  /*07f0*/  IMAD.WIDE R14, R19, 0x4, R14 ;  /* 0x00000004130e7825 */ /* 0x004fcc00078e020e */
[----:B------:R-:W2:Y:S01]  /*0800*/  LDG.E R14, desc[UR8][R14.64] ;  /* 0x000000080e0e7981 */ /* 0x000ea2000c1e1900 */
[----:B------:R-:W-:Y:S01]  /*0810*/  BSSY.RECONVERGENT B2, `(.L_x_9) ;  /* 0x0000014000027945 */ /* 0x000fe20003800200 */
[----:B--2---:R-:W-:-:S13]  /*0820*/  ISETP.NE.AND P0, PT, R14, RZ, PT ;  /* 0x000000ff0e00720c */ /* 0x004fda0003f05270 */
[----:B------:R-:W-:Y:S05]  /*0830*/  @P0 BRA `(.L_x_10) ;  /* 0x0000000000440947 */ /* 0x000fea0003800000 */
[----:B01----:R-:W-:Y:S01]  /*0840*/  IMAD.MOV.U32 R25, RZ, RZ, 0x1 ;  /* 0x00000001ff197424 */ /* 0x003fe200078e00ff */
[----:B------:R-:W0:Y:S04]  /*0850*/  LDC.64 R20, c[0x0][0x3b8] ;  /* 0x0000ee00ff147b82 */ /* 0x000e280000000a00 */
[----:B------:R2:W5:Y:S04]  /*0860*/  ATOMG.E.EXCH.STRONG.GPU PT, RZ, desc[UR8][R16.64+0x8], R25 ;  /* 0x8000081910ff79a8 */ /* 0x000568000c1ef108 */
[----:B------:R-:W0:Y:S04]  /*0870*/  LDG.E R15, desc[UR8][R12.64+0x8] ;  /* 0x000008080c0f7981 */ /* 0x000e28000c1e1900 */
[----:B------:R-:W3:Y:S01]  /*0880*/  LDG.E R23, desc[UR8][R6.64] ;  /* 0x0000000806177981 */ /* 0x000ee2000c1e1900 */
[----:B0-----:R-:W-:-:S04]  /*0890*/  IMAD.WIDE R14, R15, 0x4, R20 ;  /* 0x000000040f0e7825 */ /* 0x001fc800078e0214 */
[----:B---3--:R-:W-:Y:S02]  /*08a0*/  IMAD.WIDE R20, R23, 0x4, R20 ;  /* 0x0000000417147825 */ /* 0x008fe400078e0214 */
[----:B------:R-:W3:Y:S04]  /*08b0*/  LDG.E R14, desc[UR8][R14.64] ;  /* 0x000000080e0e7981 */ /* 0x000ee8000c1e1900 */
[----:B------:R-:W3:Y:S01]  /*08c0*/  LDG.E R21, desc[UR8][R20.64] ;  /* 0x0000000814157981 */ /* 0x000ee2000c1e1900 */
[----:B------:R-:W-:Y:S01]  /*08d0*/  UIADD3 UR4, UPT, UPT, UR10, 0x18, URZ ;  /* 0x000000180a047890 */ /* 0x000fe2000fffe0ff */
[----:B------:R-:W-:-:S03]  /*08e0*/  LEA R19, R19, UR5, 0x2 ;  /* 0x0000000513137c11 */ /* 0x000fc6000f8e10ff */
[----:B------:R-:W-:Y:S02]  /*08f0*/  ULEA UR4, UR11, UR4, 0x18 ;  /* 0x000000040b047291 */ /* 0x000fe4000f8ec0ff */
[----:B------:R2:W-:Y:S07]  /*0900*/  ATOMS.EXCH RZ, [R19], R8 ;  /* 0x0000000813ff738c */ /* 0x0005ee0004000000 */
[----:B------:R2:W-:Y:S01]  /*0910*/  ATOMS.EXCH RZ, [UR4], R25 ;  /* 0x00000019ffff798c */ /* 0x0005e2000c000004 */
[----:B---3--:R-:W-:-:S13]  /*0920*/  ISETP.GT.AND P0, PT, R14, R21, PT ;  /* 0x000000150e00720c */ /* 0x008fda0003f04270 */
[----:B--2---:R-:W-:Y:S05]  /*0930*/  @P0 BRA `(.L_x_10) ;  /* 0x0000000000040947 */ /* 0x004fea0003800000 */
[----:B------:R2:W5:Y:S02]  /*0940*/  ATOMG.E.EXCH.STRONG.GPU PT, RZ, desc[UR8][R2.64], R25 ;  /* 0x8000001902ff79a8 */ /* 0x000564000c1ef108 */
.L_x_10:
[----:B------:R-:W-:Y:S05]  /*0950*/  BSYNC.RECONVERGENT B2 ;  /* 0x0000000000027941 */ /* 0x000fea0003800200 */
.L_x_9:
[----:B------:R-:W-:-:S07]  /*0960*/  IADD3 R19, PT, PT, R11, 0x3, RZ ;  /* 0x000000030b137810 */ /* 0x000fce0007ffe0ff */
.L_x_4:
[----:B------:R-:W-:Y:S05]  /*0970*/  BSYNC.RECONVERGENT B0 ;  /* 0x0000000000007941 */ /* 0x000fea0003800200 */
.L_x_3:
[----:B------:R-:W-:-:S05]  /*0980*/  IMAD.IADD R11, R11, 0x1, -R10 ;  /* 0x000000010b0b7824 */ /* 0x000fca00078e0a0a */
[----:B------:R-:W-:-:S13]  /*0990*/  ISETP.GT.U32.AND P0, PT, R11, -0x4, PT ;  /* 0xfffffffc0b00780c */ /* 0x000fda0003f04070 */
[----:B------:R-:W-:Y:S05]  /*09a0*/  @P0 BRA `(.L_x_2) ;  /* 0x0000000400d80947 */ /* 0x000fea0003800000 */
[----:B------:R-:W3:Y:S01]  /*09b0*/  LDC.64 R12, c[0x0][0x3b8] ;  /* 0x0000ee00ff0c7b82 */ /* 0x000ee20000000a00 */
[----:B------:R-:W-:-:S07]  /*09c0*/  IMAD.IADD R18, R19, 0x1, -R10 ;  /* 0x0000000113127824 */ /* 0x000fce00078e0a0a */
[----:B------:R-:W4:Y:S08]  /*09d0*/  LDC.64 R14, c[0x0][0x3b0] ;  /* 0x0000ec00ff0e7b82 */ /* 0x000f300000000a00 */
[----:B------:R-:W0:Y:S02]  /*09e0*/  LDC.64 R16, c[0x0][0x388] ;  /* 0x0000e200ff107b82 */ /* 0x000e240000000a00 */
.L_x_19:
[----:B0-----:R-:W-:-:S05]  /*09f0*/  IMAD.WIDE R10, R19, 0x4, R16 ;  /* 0x00000004130a7825 */ /* 0x001fca00078e0210 */
[----:B----4-:R-:W4:Y:S02]  /*0a00*/  LDG.E R27, desc[UR8][R10.64] ;  /* 0x000000080a1b7981 */ /* 0x010f24000c1e1900 */
[----:B----4-:R-:W-:-:S06]  /*0a10*/  IMAD.WIDE R22, R27, 0x4, R14 ;  /* 0x000000041b167825 */ /* 0x010fcc00078e020e */
[----:B------:R-:W4:Y:S01]  /*0a20*/  LDG.E R22, desc[UR8][R22.64] ;  /* 0x0000000816167981 */ /* 0x000f22000c1e1900 */
[----:B------:R-:W-:Y:S01]  /*0a30*/  BSSY.RECONVERGENT B0, `(.L_x_11) ;  /* 0x0000018000007945 */ /* 0x000fe20003800200 */
[----:B------:R-:W-:Y:S01]  /*0a40*/  IMAD.WIDE R20, R19, 0x4, R14 ;  /* 0x0000000413147825 */ /* 0x000fe200078e020e */
[----:B----4-:R-:W-:-:S13]  /*0a50*/  ISETP.NE.AND P0, PT, R22, RZ, PT ;  /* 0x000000ff1600720c */ /* 0x010fda0003f05270 */
[----:B--23--:R-:W-:Y:S05]  /*0a60*/  @P0 BRA `(.L_x_12) ;  /* 0x0000000000500947 */ /* 0x00cfea0003800000 */
[----:B------:R-:W-:-:S05]  /*0a70*/  MOV R29, 0x1 ;  /* 0x00000001001d7802 */ /* 0x000fca0000000f00 */
[----:B------:R0:W5:Y:S04]  /*0a80*/  ATOMG.E.EXCH.STRONG.GPU PT, RZ, desc[UR8][R20.64], R29 ;  /* 0x8000001d14ff79a8 */ /* 0x000168000c1ef108 */
[----:B------:R-:W3:Y:S04]  /*0a90*/  LDG.E R23, desc[UR8][R10.64] ;  /* 0x000000080a177981 */ /* 0x000ee8000c1e1900 */
[----:B-12---:R-:W2:Y:S01]  /*0aa0*/  LDG.E R25, desc[UR8][R6.64] ;  /* 0x0000000806197981 */ /* 0x006ea2000c1e1900 */
[----:B------:R-:W1:Y:S01]  /*0ab0*/  S2UR UR7, SR_CgaCtaId ;  /* 0x00000000000779c3 */ /* 0x000e620000008800 */
[----:B---3--:R-:W-:-:S04]  /*0ac0*/  IMAD.WIDE R22, R23, 0x4, R12 ;  /* 0x0000000417167825 */ /* 0x008fc800078e020c */
[----:B--2---:R-:W-:Y:S02]  /*0ad0*/  IMAD.WIDE R24, R25, 0x4, R12 ;  /* 0x0000000419187825 */ /* 0x004fe400078e020c */
[----:B------:R-:W2:Y:S04]  /*0ae0*/  LDG.E R22, desc[UR8][R22.64] ;  /* 0x0000000816167981 */ /* 0x000ea8000c1e1900 */
[----:B------:R-:W2:Y:S01]  /*0af0*/  LDG.E R25, desc[UR8][R24.64] ;  /* 0x0000000818197981 */ /* 0x000ea2000c1e1900 */
[----:B------:R-:W-:Y:S02]  /*0b00*/  UMOV UR4, 0x400 ;  /* 0x0000040000047882 */ /* 0x000fe40000000000 */
[----:B------:R-:W-:Y:S02]  /*0b10*/  UIADD3 UR6, UPT, UPT, UR4, 0x4, URZ ;  /* 0x0000000404067890 */ /* 0x000fe4000fffe0ff */
[----:B------:R-:W-:-:S02]  /*0b20*/  UIADD3 UR4, UPT, UPT, UR4, 0x18, URZ ;  /* 0x0000001804047890 */ /* 0x000fc4000fffe0ff */
[----:B-1----:R-:W-:Y:S02]  /*0b30*/  ULEA UR6, UR7, UR6, 0x18 ;  /* 0x0000000607067291 */ /* 0x002fe4000f8ec0ff */
[----:B------:R-:W-:-:S04]  /*0b40*/  ULEA UR4, UR7, UR4, 0x18 ;  /* 0x0000000407047291 */ /* 0x000fc8000f8ec0ff */
[----:B------:R-:W-:-:S05]  /*0b50*/  LEA R27, R27, UR6, 0x2 ;  /* 0x000000061b1b7c11 */ /* 0x000fca000f8e10ff */
[----:B------:R0:W-:Y:S04]  /*0b60*/  ATOMS.EXCH RZ, [R27], R8 ;  /* 0x000000081bff738c */ /* 0x0001e80004000000 */
[----:B------:R0:W-:Y:S01]  /*0b70*/  ATOMS.EXCH RZ, [UR4], R29 ;  /* 0x0000001dffff798c */ /* 0x0001e2000c000004 */
[----:B--2---:R-:W-:-:S13]  /*0b80*/  ISETP.GT.AND P0, PT, R22, R25, PT ;  /* 0x000000191600720c */ /* 0x004fda0003f04270 */
[----:B0-----:R-:W-:Y:S05]  /*0b90*/  @P0 BRA `(.L_x_12) ;  /* 0x0000000000040947 */ /* 0x001fea0003800000 */
[----:B------:R0:W5:Y:S02]  /*0ba0*/  ATOMG.E.EXCH.STRONG.GPU PT, RZ, desc[UR8][R2.64], R29 ;  /* 0x8000001d02ff79a8 */ /* 0x000164000c1ef108 */
.L_x_12:
[----:B------:R-:W-:Y:S05]  /*0bb0*/  BSYNC.RECONVERGENT B0 ;  /* 0x0000000000007941 */ /* 0x000fea0003800200 */
.L_x_11:
[----:B------:R-:W4:Y:S02]  /*0bc0*/  LDG.E R27, desc[UR8][R10.64+0x4] ;  /* 0x000004080a1b7981 */ /* 0x000f24000c1e1900 */
[----:B----4-:R-:W-:-:S06]  /*0bd0*/  IMAD.WIDE R22, R27, 0x4, R14 ;  /* 0x000000041b167825 */ /* 0x010fcc00078e020e */
[----:B------:R-:W4:Y:S01]  /*0be0*/  LDG.E R22, desc[UR8][R22.64] ;  /* 0x0000000816167981 */ /* 0x000f22000c1e1900 */
[----:B------:R-:W-:Y:S01]  /*0bf0*/  BSSY.RECONVERGENT B0, `(.L_x_13) ;  /* 0x0000017000007945 */ /* 0x000fe20003800200 */
[----:B----4-:R-:W-:-:S13]  /*0c00*/  ISETP.NE.AND P0, PT, R22, RZ, PT ;  /* 0x000000ff1600720c */ /* 0x010fda0003f05270 */
[----:B------:R-:W-:Y:S05]  /*0c10*/  @P0 BRA `(.L_x_14) ;  /* 0x0000000000500947 */ /* 0x000fea0003800000 */
[----:B0-----:R-:W-:-:S05]  /*0c20*/  IMAD.MOV.U32 R29, RZ, RZ, 0x1 ;  /* 0x00000001ff1d7424 */ /* 0x001fca00078e00ff */
[----:B------:R4:W5:Y:S04]  /*0c30*/  ATOMG.E.EXCH.STRONG.GPU PT, RZ, desc[UR8][R20.64+0x4], R29 ;  /* 0x8000041d14ff79a8 */ /* 0x000968000c1ef108 */
[----:B------:R-:W3:Y:S04]  /*0c40*/  LDG.E R23, desc[UR8][R10.64+0x4] ;  /* 0x000004080a177981 */ /* 0x000ee8000c1e1900 */
[----:B-12---:R-:W2:Y:S01]  /*0c50*/  LDG.E R25, desc[UR8][R6.64] ;  /* 0x0000000806197981 */ /* 0x006ea2000c1e1900 */
[----:B------:R-:W0:Y:S01]  /*0c60*/  S2UR UR7, SR_CgaCtaId ;  /* 0x00000000000779c3 */ /* 0x000e220000008800 */
[----:B---3--:R-:W-:-:S04]  /*0c70*/  IMAD.WIDE R22, R23, 0x4, R12 ;  /* 0x0000000417167825 */ /* 0x008fc800078e020c */
[----:B--2---:R-:W-:Y:S02]  /*0c80*/  IMAD.WIDE R24, R25, 0x4, R12 ;  /* 0x0000000419187825 */ /* 0x004fe400078e020c */
[----:B------:R-:W2:Y:S04]  /*0c90*/  LDG.E R22, desc[UR8][R22.64] ;  /* 0x0000000816167981 */ /* 0x000ea8000c1e1900 */
[----:B------:R-:W2:Y:S01]  /*0ca0*/  LDG.E R25, desc[UR8][R24.64] ;  /* 0x0000000818197981 */ /* 0x000ea2000c1e1900 */
[----:B------:R-:W-:Y:S02]  /*0cb0*/  UMOV UR4, 0x400 ;  /* 0x0000040000047882 */ /* 0x000fe40000000000 */
[----:B------:R-:W-:Y:S02]  /*0cc0*/  UIADD3 UR6, UPT, UPT, UR4, 0x4, URZ ;  /* 0x0000000404067890 */ /* 0x000fe4000fffe0ff */
[----:B------:R-:W-:-:S02]  /*0cd0*/  UIADD3 UR4, UPT, UPT, UR4, 0x18, URZ ;  /* 0x0000001804047890 */ /* 0x000fc4000fffe0ff */
[----:B0-----:R-:W-:Y:S02]  /*0ce0*/  ULEA UR6, UR7, UR6, 0x18 ;  /* 0x0000000607067291 */ /* 0x001fe4000f8ec0ff */
[----:B------:R-:W-:-:S04]  /*0cf0*/  ULEA UR4, UR7, UR4, 0x18 ;  /* 0x0000000407047291 */ /* 0x000fc8000f8ec0ff */
[----:B------:R-:W-:-:S05]  /*0d00*/  LEA R27, R27, UR6, 0x2 ;  /* 0x000000061b1b7c11 */ /* 0x000fca000f8e10ff */
[----:B------:R4:W-:Y:S04]  /*0d10*/  ATOMS.EXCH RZ, [R27], R8 ;  /* 0x000000081bff738c */ /* 0x0009e80004000000 */
[----:B------:R4:W-:Y:S01]  /*0d20*/  ATOMS.EXCH RZ, [UR4], R29 ;  /* 0x0000001dffff798c */ /* 0x0009e2000c000004 */
[----:B--2---:R-:W-:-:S13]  /*0d30*/  ISETP.GT.AND P0, PT, R22, R25, PT ;  /* 0x000000191600720c */ /* 0x004fda0003f04270 */
[----:B----4-:R-:W-:Y:S05]  /*0d40*/  @P0 BRA `(.L_x_14) ;  /* 0x0000000000040947 */ /* 0x010fea0003800000 */
[----:B------:R4:W5:Y:S02]  /*0d50*/  ATOMG.E.EXCH.STRONG.GPU PT, RZ, desc[UR8][R2.64], R29 ;  /* 0x8000001d02ff79a8 */ /* 0x000964000c1ef108 */
.L_x_14:
[----:B------:R-:W-:Y:S05]  /*0d60*/  BSYNC.RECONVERGENT B0 ;  /* 0x0000000000007941 */ /* 0x000fea0003800200 */
.L_x_13:
[----:B------:R-:W2:Y:S02]  /*0d70*/  LDG.E R27, desc[UR8][R10.64+0x8] ;  /* 0x000008080a1b7981 */ /* 0x000ea4000c1e1900 */
[----:B--2---:R-:W-:-:S06]  /*0d80*/  IMAD.WIDE R22, R27, 0x4, R14 ;  /* 0x000000041b167825 */ /* 0x004fcc00078e020e */
[----:B------:R-:W2:Y:S01]  /*0d90*/  LDG.E R22, desc[UR8][R22.64] ;  /* 0x0000000816167981 */ /* 0x000ea2000c1e1900 */
[----:B------:R-:W-:Y:S01]  /*0da0*/  BSSY.RECONVERGENT B0, `(.L_x_15) ;  /* 0x0000017000007945 */ /* 0x000fe20003800200 */
[----:B--2---:R-:W-:-:S13]  /*0db0*/  ISETP.NE.AND P0, PT, R22, RZ, PT ;  /* 0x000000ff1600720c */ /* 0x004fda0003f05270 */
[----:B------:R-:W-:Y:S05]  /*0dc0*/  @P0 BRA `(.L_x_16) ;  /* 0x0000000000500947 */ /* 0x000fea0003800000 */
[----:B0---4-:R-:W-:-:S05]  /*0dd0*/  HFMA2 R29, -RZ, RZ, 0, 5.9604644775390625e-08 ;  /* 0x00000001ff1d7431 */ /* 0x011fca00000001ff */
[----:B------:R2:W5:Y:S04]  /*0de0*/  ATOMG.E.EXCH.STRONG.GPU PT, RZ, desc[UR8][R20.64+0x8], R29 ;  /* 0x8000081d14ff79a8 */ /* 0x000568000c1ef108 */
[----:B------:R-:W3:Y:S04]  /*0df0*/  LDG.E R23, desc[UR8][R10.64+0x8] ;  /* 0x000008080a177981 */ /* 0x000ee8000c1e1900 */
[----:B-1----:R-:W4:Y:S01]  /*0e00*/  LDG.E R25, desc[UR8][R6.64] ;  /* 0x0000000806197981 */ /* 0x002f22000c1e1900 */
[----:B------:R-:W0:Y:S01]  /*0e10*/  S2UR UR7, SR_CgaCtaId ;  /* 0x00000000000779c3 */ /* 0x000e220000008800 */
[----:B---3--:R-:W-:-:S04]  /*0e20*/  IMAD.WIDE R22, R23, 0x4, R12 ;  /* 0x0000000417167825 */ /* 0x008fc800078e020c */
[----:B----4-:R-:W-:Y:S02]  /*0e30*/  IMAD.WIDE R24, R25, 0x4, R12 ;  /* 0x0000000419187825 */ /* 0x010fe400078e020c */
[----:B------:R-:W3:Y:S04]  /*0e40*/  LDG.E R22, desc[UR8][R22.64] ;  /* 0x0000000816167981 */ /* 0x000ee8000c1e1900 */
[----:B------:R-:W3:Y:S01]  /*0e50*/  LDG.E R25, desc[UR8][R24.64] ;  /* 0x0000000818197981 */ /* 0x000ee2000c1e1900 */
        /* <DEDUP_REMOVED lines=8> */
[----:B---3--:R-:W-:-:S13]  /*0ee0*/  ISETP.GT.AND P0, PT, R22, R25, PT ;  /* 0x000000191600720c */ /* 0x008fda0003f04270 */
[----:B--2---:R-:W-:Y:S05]  /*0ef0*/  @P0 BRA `(.L_x_16) ;  /* 0x0000000000040947 */ /* 0x004fea0003800000 */
[----:B------:R2:W5:Y:S02]  /*0f00*/  ATOMG.E.EXCH.STRONG.GPU PT, RZ, desc[UR8][R2.64], R29 ;  /* 0x8000001d02ff79a8 */ /* 0x000564000c1ef108 */
.L_x_16:
[----:B------:R-:W-:Y:S05]  /*0f10*/  BSYNC.RECONVERGENT B0 ;  /* 0x0000000000007941 */ /* 0x000fea0003800200 */
.L_x_15:
[----:B------:R-:W3:Y:S02]  /*0f20*/  LDG.E R27, desc[UR8][R10.64+0xc] ;  /* 0x00000c080a1b7981 */ /* 0x000ee4000c1e1900 */
[----:B---3--:R-:W-:-:S06]  /*0f30*/  IMAD.WIDE R22, R27, 0x4, R14 ;  /* 0x000000041b167825 */ /* 0x008fcc00078e020e */
[----:B------:R-:W3:Y:S01]  /*0f40*/  LDG.E R22, desc[UR8][R22.64] ;  /* 0x0000000816167981 */ /* 0x000ee2000c1e1900 */
[----:B------:R-:W-:Y:S01]  /*0f50*/  VIADD R18, R18, 0x4 ;  /* 0x0000000412127836 */ /* 0x000fe20000000000 */
[----:B------:R-:W-:Y:S04]  /*0f60*/  BSSY.RECONVERGENT B0, `(.L_x_17) ;  /* 0x0000018000007945 */ /* 0x000fe80003800200 */
[----:B------:R-:W-:Y:S02]  /*0f70*/  ISETP.NE.AND P0, PT, R18, RZ, PT ;  /* 0x000000ff1200720c */ /* 0x000fe40003f05270 */
[----:B---3--:R-:W-:-:S13]  /*0f80*/  ISETP.NE.AND P1, PT, R22, RZ, PT ;  /* 0x000000ff1600720c */ /* 0x008fda0003f25270 */
[----:B------:R-:W-:Y:S05]  /*0f90*/  @P1 BRA `(.L_x_18) ;  /* 0x0000000000501947 */ /* 0x000fea0003800000 */
[----:B0-2-4-:R-:W-:-:S05]  /*0fa0*/  MOV R29, 0x1 ;  /* 0x00000001001d7802 */ /* 0x015fca0000000f00 */
[----:B------:R3:W5:Y:S04]  /*0fb0*/  ATOMG.E.EXCH.STRONG.GPU PT, RZ, desc[UR8][R20.64+0xc], R29 ;  /* 0x80000c1d14ff79a8 */ /* 0x000768000c1ef108 */
[----:B------:R-:W2:Y:S04]  /*0fc0*/  LDG.E R23, desc[UR8][R10.64+0xc] ;  /* 0x00000c080a177981 */ /* 0x000ea8000c1e1900 */
[----:B-1----:R-:W4:Y:S01]  /*0fd0*/  LDG.E R25, desc[UR8][R6.64] ;  /* 0x0000000806197981 */ /* 0x002f22000c1e1900 */
[----:B------:R-:W0:Y:S01]  /*0fe0*/  S2UR UR7, SR_CgaCtaId ;  /* 0x00000000000779c3 */ /* 0x000e220000008800 */
[----:B--2---:R-:W-:-:S04]  /*0ff0*/  IMAD.WIDE R22, R23, 0x4, R12 ;  /* 0x0000000417167825 */ /* 0x004fc800078e020c */
[----:B----4-:R-:W-:Y:S02]  /*1000*/  IMAD.WIDE R24, R25, 0x4, R12 ;  /* 0x0000000419187825 */ /* 0x010fe400078e020c */
        /* <DEDUP_REMOVED lines=11> */
[----:B---3--:R-:W-:Y:S05]  /*10c0*/  @P1 BRA `(.L_x_18) ;  /* 0x0000000000041947 */ /* 0x008fea0003800000 */
[----:B------:R3:W5:Y:S02]  /*10d0*/  ATOMG.E.EXCH.STRONG.GPU PT, RZ, desc[UR8][R2.64], R29 ;  /* 0x8000001d02ff79a8 */ /* 0x000764000c1ef108 */
.L_x_18:
[----:B------:R-:W-:Y:S05]  /*10e0*/  BSYNC.RECONVERGENT B0 ;  /* 0x0000000000007941 */ /* 0x000fea0003800200 */
.L_x_17:
[----:B------:R-:W-:Y:S01]  /*10f0*/  VIADD R19, R19, 0x4 ;  /* 0x0000000413137836 */ /* 0x000fe20000000000 */
[----:B------:R-:W-:Y:S06]  /*1100*/  @P0 BRA `(.L_x_19) ;  /* 0xfffffff800380947 */ /* 0x000fec000383ffff */
.L_x_2:
[----:B------:R-:W-:Y:S05]  /*1110*/  BSYNC.RECONVERGENT B1 ;  /* 0x0000000000017941 */ /* 0x000fea0003800200 */
.L_x_1:
[----:B------:R-:W0:Y:S08]  /*1120*/  S2UR UR5, SR_CgaCtaId ;  /* 0x00000000000579c3 */ /* 0x000e300000008800 */
[----:B------:R-:W-:Y:S01]  /*1130*/  BAR.SYNC.DEFER_BLOCKING 0x0 ;  /* 0x0000000000007b1d */ /* 0x000fe20000010000 */
[----:B------:R-:W-:-:S05]  /*1140*/  ISETP.NE.AND P0, PT, R9, R0, PT ;  /* 0x000000000900720c */ /* 0x000fca0003f05270 */
[----:B------:R-:W-:Y:S02]  /*1150*/  UMOV UR4, 0x400 ;  /* 0x0000040000047882 */ /* 0x000fe40000000000 */
[----:B0-----:R-:W-:-:S09]  /*1160*/  ULEA UR4, UR5, UR4, 0x18 ;  /* 0x0000000405047291 */ /* 0x001fd2000f8ec0ff */
[----:B------:R-:W0:Y:S04]  /*1170*/  @!P0 LDS R8, [UR4] ;  /* 0x00000004ff088984 */ /* 0x000e280008000800 */
[----:B------:R-:W1:Y:S01]  /*1180*/  LDS R10, [UR4+0x18] ;  /* 0x00001804ff0a7984 */ /* 0x000e620008000800 */
[----:B0-----:R-:W-:-:S05]  /*1190*/  @!P0 IADD3 R8, PT, PT, R8, 0x1, RZ ;  /* 0x0000000108088810 */ /* 0x001fca0007ffe0ff */
[----:B------:R0:W-:Y:S01]  /*11a0*/  @!P0 STS [UR4], R8 ;  /* 0x00000008ff008988 */ /* 0x0001e20008000804 */
[----:B-1----:R-:W-:-:S13]  /*11b0*/  ISETP.NE.AND P0, PT, R10, RZ, PT ;  /* 0x000000ff0a00720c */ /* 0x002fda0003f05270 */
[----:B0-----:R-:W-:Y:S05]  /*11c0*/  @P0 BRA `(.L_x_20) ;  /* 0xfffffff000280947 */ /* 0x001fea000383ffff */
.L_x_0:
[----:B------:R-:W-:Y:S06]  /*11d0*/  BAR.SYNC.DEFER_BLOCKING 0x0 ;  /* 0x0000000000007b1d */ /* 0x000fec0000010000 */
[----:B------:R-:W-:Y:S05]  /*11e0*/  EXIT ;  /* 0x000000000000794d */ /* 0x000fea0003800000 */
.L_x_21:
[----:B------:R-:W-:-:S00]  /*11f0*/  BRA `(.L_x_21) ;  /* 0xfffffffc00fc7947 */ /* 0x000fc0000383ffff */
[----:B------:R-:W-:-:S00]  /*1200*/  NOP ;  /* 0x0000000000007918 */ /* 0x000fc00000000000 */
[----:B------:R-:W-:-:S00]  /*1210*/  NOP ;  /* 0x0000000000007918 */ /* 0x000fc00000000000 */
[----:B------:R-:W-:-:S00]  /*1220*/  NOP ;  /* 0x0000000000007918 */ /* 0x000fc00000000000 */
[----:B------:R-:W-:-:S00]  /*1230*/  NOP ;  /* 0x0000000000007918 */ /* 0x000fc00000000000 */
[----:B------:R-:W-:-:S00]  /*1240*/  NOP ;  /* 0x0000000000007918 */ /* 0x000fc00000000000 */
[----:B------:R-:W-:-:S00]  /*1250*/  NOP ;  /* 0x0000000000007918 */ /* 0x000fc00000000000 */
[----:B------:R-:W-:-:S00]  /*1260*/  NOP ;  /* 0x0000000000007918 */ /* 0x000fc00000000000 */
[----:B------:R-:W-:-:S00]  /*1270*/  NOP ;  /* 0x0000000000007918 */ /* 0x000fc00000000000 */
.L_x_60:


//--------------------- .text._Z7bfsUtilPiS_S_S_S_S_S_S_S_ --------------------------
	.section	.text._Z7bfsUtilPiS_S_S_S_S_S_S_S_,"ax",@progbits
	.align	128
        .global         _Z7bfsUtilPiS_S_S_S_S_S_S_S_
        .type           _Z7bfsUtilPiS_S_S_S_S_S_S_S_,@function
        .size           _Z7bfsUtilPiS_S_S_S_S_S_S_S_,(.L_x_61 - _Z7bfsUtilPiS_S_S_S_S_S_S_S_)
        .other          _Z7bfsUtilPiS_S_S_S_S_S_S_S_,@"STO_CUDA_ENTRY STV_DEFAULT"
_Z7bfsUtilPiS_S_S_S_S_S_S_S_:
.text._Z7bfsUtilPiS_S_S_S_S_S_S_S_:
[----:B------:R-:W-:Y:S01]  /*0000*/  LDC R1, c[0x0][0x37c] ;  /* 0x0000df00ff017b82 */ /* 0x000fe20000000800 */
[----:B------:R-:W0:Y:S07]  /*0010*/  S2R R7, SR_TID.X ;  /* 0x0000000000077919 */ /* 0x000e2e0000002100 */
[----:B------:R-:W0:Y:S01]  /*0020*/  S2UR UR6, SR_CTAID.X ;  /* 0x00000000000679c3 */ /* 0x000e220000002500 */
[----:B------:R-:W1:Y:S07]  /*0030*/  LDCU.64 UR4, c[0x0][0x358] ;  /* 0x00006b00ff0477ac */ /* 0x000e6e0008000a00 */
[----:B------:R-:W0:Y:S08]  /*0040*/  LDC R0, c[0x0][0x360] ;  /* 0x0000d800ff007b82 */ /* 0x000e300000000800 */
[----:B------:R-:W2:Y:S08]  /*0050*/  LDC.64 R2, c[0x0][0x3a0] ;  /* 0x0000e800ff027b82 */ /* 0x000eb00000000a00 */
[----:B------:R-:W3:Y:S01]  /*0060*/  LDC.64 R4, c[0x0][0x3a8] ;  /* 0x0000ea00ff047b82 */ /* 0x000ee20000000a00 */
[----:B0-----:R-:W-:-:S04]  /*0070*/  IMAD R0, R0, UR6, R7 ;  /* 0x0000000600007c24 */ /* 0x001fc8000f8e0207 */
[----:B--2---:R-:W-:-:S06]  /*0080*/  IMAD.WIDE R2, R0, 0x4, R2 ;  /* 0x0000000400027825 */ /* 0x004fcc00078e0202 */
[----:B-1----:R-:W2:Y:S04]  /*0090*/  LDG.E R2, desc[UR4][R2.64] ;  /* 0x0000000402027981 */ /* 0x002ea8000c1e1900 */
[----:B---3--:R-:W2:Y:S01]  /*00a0*/  LDG.E R5, desc[UR4][R4.64] ;  /* 0x0000000404057981 */ /* 0x008ea2000c1e1900 */
[----:B------:R-:W-:Y:S01]  /*00b0*/  BSSY.RECONVERGENT B0, `(.L_x_22) ;  /* 0x0000185000007945 */ /* 0x000fe20003800200 */
[----:B--2---:R-:W-:-:S13]  /*00c0*/  ISETP.NE.AND P0, PT, R2, R5, PT ;  /* 0x000000050200720c */ /* 0x004fda0003f05270 */
[----:B------:R-:W-:Y:S05]  /*00d0*/  @P0 BRA `(.L_x_23) ;  /* 0x0000001800080947 */ /* 0x000fea0003800000 */
[----:B------:R-:W0:Y:S08]  /*00e0*/  LDC.64 R4, c[0x0][0x390] ;  /* 0x0000e400ff047b82 */ /* 0x000e300000000a00 */
[----:B------:R-:W1:Y:S01]  /*00f0*/  LDC.64 R6, c[0x0][0x380] ;  /* 0x0000e000ff067b82 */ /* 0x000e620000000a00 */
[----:B0-----:R-:W2:Y:S01]  /*0100*/  LDG.E R4, desc[UR4][R4.64] ;  /* 0x0000000404047981 */ /* 0x001ea2000c1e1900 */
[----:B-1----:R-:W-:-:S05]  /*0110*/  IMAD.WIDE R6, R0, 0x4, R6 ;  /* 0x0000000400067825 */ /* 0x002fca00078e0206 */
[----:B------:R-:W3:Y:S01]  /*0120*/  LDG.E R2, desc[UR4][R6.64] ;  /* 0x0000000406027981 */ /* 0x000ee2000c1e1900 */
[----:B--2---:R-:W-:-:S04]  /*0130*/  IADD3 R3, PT, PT, R4, -0x1, RZ ;  /* 0xffffffff04037810 */ /* 0x004fc80007ffe0ff */
[----:B------:R-:W-:-:S13]  /*0140*/  ISETP.NE.AND P0, PT, R0, R3, PT ;  /* 0x000000030000720c */ /* 0x000fda0003f05270 */
[----:B------:R-:W3:Y:S01]  /*0150*/  @P0 LDG.E R3, desc[UR4][R6.64+0x4] ;  /* 0x0000040406030981 */ /* 0x000ee2000c1e1900 */
[----:B------:R-:W0:Y:S03]  /*0160*/  @!P0 LDC.64 R8, c[0x0][0x398] ;  /* 0x0000e600ff088b82 */ /* 0x000e260000000a00 */
[----:B0-----:R-:W3:Y:S02]  /*0170*/  @!P0 LDG.E R3, desc[UR4][R8.64] ;  /* 0x0000000408038981 */ /* 0x001ee4000c1e1900 */
[----:B---3--:R-:W-:-:S13]  /*0180*/  ISETP.GE.AND P0, PT, R2, R3, PT ;  /* 0x000000030200720c */ /* 0x008fda0003f06270 */
[----:B------:R-:W-:Y:S05]  /*0190*/  @P0 BRA `(.L_x_23) ;  /* 0x0000001400d80947 */ /* 0x000fea0003800000 */
[CC--:B------:R-:W-:Y:S01]  /*01a0*/  IADD3 R4, PT, PT, R2.reuse, -R3.reuse, RZ ;  /* 0x8000000302047210 */ /* 0x0c0fe20007ffe0ff */
[----:B------:R-:W-:Y:S01]  /*01b0*/  BSSY.RECONVERGENT B1, `(.L_x_24) ;  /* 0x00000ba000017945 */ /* 0x000fe20003800200 */
[----:B------:R-:W-:Y:S02]  /*01c0*/  IADD3 R3, PT, PT, -R2, R3, RZ ;  /* 0x0000000302037210 */ /* 0x000fe40007ffe1ff */
[----:B------:R-:W-:Y:S02]  /*01d0*/  ISETP.GT.U32.AND P0, PT, R4, -0x8, PT ;  /* 0xfffffff80400780c */ /* 0x000fe40003f04070 */
[----:B------:R-:W-:-:S11]  /*01e0*/  LOP3.LUT R15, R3, 0x7, RZ, 0xc0, !PT ;  /* 0x00000007030f7812 */ /* 0x000fd600078ec0ff */
[----:B------:R-:W-:Y:S05]  /*01f0*/  @P0 BRA `(.L_x_25) ;  /* 0x0000000800d40947 */ /* 0x000fea0003800000 */
[----:B------:R-:W0:Y:S01]  /*0200*/  LDC.64 R10, c[0x0][0x388] ;  /* 0x0000e200ff0a7b82 */ /* 0x000e220000000a00 */
[----:B------:R-:W-:-:S04]  /*0210*/  LOP3.LUT R14, R3, 0xfffffff8, RZ, 0xc0, !PT ;  /* 0xfffffff8030e7812 */ /* 0x000fc800078ec0ff */
[----:B------:R-:W-:-:S03]  /*0220*/  IADD3 R14, PT, PT, -R14, RZ, RZ ;  /* 0x000000ff0e0e7210 */ /* 0x000fc60007ffe1ff */
[----:B------:R-:W1:Y:S08]  /*0230*/  LDC.64 R4, c[0x0][0x3a0] ;  /* 0x0000e800ff047b82 */ /* 0x000e700000000a00 */
[----:B------:R-:W2:Y:S08]  /*0240*/  LDC.64 R6, c[0x0][0x3c0] ;  /* 0x0000f000ff067b82 */ /* 0x000eb00000000a00 */
[----:B------:R-:W3:Y:S01]  /*0250*/  LDC.64 R8, c[0x0][0x3b0] ;  /* 0x0000ec00ff087b82 */ /* 0x000ee20000000a00 */
[----:B0-----:R-:W-:-:S04]  /*0260*/  IADD3 R10, P0, PT, R10, 0x10, RZ ;  /* 0x000000100a0a7810 */ /* 0x001fc80007f1e0ff */
[----:B------:R-:W-:-:S09]  /*0270*/  IADD3.X R11, PT, PT, RZ, R11, RZ, P0, !PT ;  /* 0x0000000bff0b7210 */ /* 0x000fd200007fe4ff */
.L_x_42:
[----:B------:R-:W-:-:S05]  /*0280*/  IMAD.WIDE R12, R2, 0x4, R10 ;  /* 0x00000004020c7825 */ /* 0x000fca00078e020a */
[----:B---3--:R-:W3:Y:S02]  /*0290*/  LDG.E R19, desc[UR4][R12.64+-0x10] ;  /* 0xfffff0040c137981 */ /* 0x008ee4000c1e1900 */
[----:B---3--:R-:W-:-:S06]  /*02a0*/  IMAD.WIDE R16, R19, 0x4, R8 ;  /* 0x0000000413107825 */ /* 0x008fcc00078e0208 */
[----:B------:R-:W3:Y:S01]  /*02b0*/  LDG.E R16, desc[UR4][R16.64] ;  /* 0x0000000410107981 */ /* 0x000ee2000c1e1900 */
[----:B------:R-:W-:Y:S01]  /*02c0*/  BSSY.RECONVERGENT B2, `(.L_x_26) ;  /* 0x0000011000027945 */ /* 0x000fe20003800200 */
[----:B---3--:R-:W-:-:S13]  /*02d0*/  ISETP.NE.AND P0, PT, R16, RZ, PT ;  /* 0x000000ff1000720c */ /* 0x008fda0003f05270 */
[----:B-----5:R-:W-:Y:S05]  /*02e0*/  @P0 BRA `(.L_x_27) ;  /* 0x0000000000380947 */ /* 0x020fea0003800000 */
[----:B------:R-:W0:Y:S01]  /*02f0*/  LDC.64 R24, c[0x0][0x3a8] ;  /* 0x0000ea00ff187b82 */ /* 0x000e220000000a00 */
[----:B--2---:R-:W-:-:S05]  /*0300*/  IMAD.WIDE R16, R19, 0x4, R6 ;  /* 0x0000000413107825 */ /* 0x004fca00078e0206 */
[----:B------:R3:W5:Y:S04]  /*0310*/  ATOMG.E.EXCH.STRONG.GPU PT, RZ, desc[UR4][R16.64], R0 ;  /* 0x8000000010ff79a8 */ /* 0x000768000c1ef104 */
[----:B------:R-:W1:Y:S04]  /*0320*/  LDG.E R19, desc[UR4][R12.64+-0x10] ;  /* 0xfffff0040c137981 */ /* 0x000e68000c1e1900 */
[----:B0-----:R-:W2:Y:S01]  /*0330*/  LDG.E R24, desc[UR4][R24.64] ;  /* 0x0000000418187981 */ /* 0x001ea2000c1e1900 */
[----:B-1----:R-:W-:Y:S01]  /*0340*/  IMAD.WIDE R18, R19, 0x4, R4 ;  /* 0x0000000413127825 */ /* 0x002fe200078e0204 */
[----:B--2---:R-:W-:-:S05]  /*0350*/  IADD3 R27, PT, PT, R24, 0x1, RZ ;  /* 0x00000001181b7810 */ /* 0x004fca0007ffe0ff */
[----:B------:R3:W5:Y:S04]  /*0360*/  ATOMG.E.EXCH.STRONG.GPU PT, RZ, desc[UR4][R18.64], R27 ;  /* 0x8000001b12ff79a8 */ /* 0x000768000c1ef104 */
[----:B------:R-:W2:Y:S01]  /*0370*/  LDG.E R21, desc[UR4][R12.64+-0x10] ;  /* 0xfffff0040c157981 */ /* 0x000ea2000c1e1900 */
[----:B------:R-:W0:Y:S01]  /*0380*/  LDC.64 R22, c[0x0][0x3b8] ;  /* 0x0000ee00ff167b82 */ /* 0x000e220000000a00 */
[----:B------:R-:W-:Y:S02]  /*0390*/  HFMA2 R29, -RZ, RZ, 0, 5.9604644775390625e-08 ;  /* 0x00000001ff1d7431 */ /* 0x000fe400000001ff */
[----:B--2---:R-:W-:-:S05]  /*03a0*/  IMAD.WIDE R20, R21, 0x4, R8 ;  /* 0x0000000415147825 */ /* 0x004fca00078e0208 */
[----:B------:R3:W5:Y:S04]  /*03b0*/  ATOMG.E.EXCH.STRONG.GPU PT, RZ, desc[UR4][R20.64], R29 ;  /* 0x8000001d14ff79a8 */ /* 0x000768000c1ef104 */
[----:B0-----:R3:W5:Y:S02]  /*03c0*/  ATOMG.E.EXCH.STRONG.GPU PT, RZ, desc[UR4][R22.64], R29 ;  /* 0x8000001d16ff79a8 */ /* 0x001764000c1ef104 */
.L_x_27:
[----:B------:R-:W-:Y:S05]  /*03d0*/  BSYNC.RECONVERGENT B2 ;  /* 0x0000000000027941 */ /* 0x000fea0003800200 */
.L_x_26:
[----:B---3--:R-:W3:Y:S02]  /*03e0*/  LDG.E R19, desc[UR4][R12.64+-0xc] ;  /* 0xfffff4040c137981 */ /* 0x008ee4000c1e1900 */
[----:B---3--:R-:W-:-:S06]  /*03f0*/  IMAD.WIDE R16, R19, 0x4, R8 ;  /* 0x0000000413107825 */ /* 0x008fcc00078e0208 */
[----:B------:R-:W3:Y:S01]  /*0400*/  LDG.E R16, desc[UR4][R16.64] ;  /* 0x0000000410107981 */ /* 0x000ee2000c1e1900 */
[----:B------:R-:W-:Y:S01]  /*0410*/  BSSY.RECONVERGENT B2, `(.L_x_28) ;  /* 0x0000011000027945 */ /* 0x000fe20003800200 */
[----:B---3--:R-:W-:-:S13]  /*0420*/  ISETP.NE.AND P0, PT, R16, RZ, PT ;  /* 0x000000ff1000720c */ /* 0x008fda0003f05270 */
[----:B------:R-:W-:Y:S05]  /*0430*/  @P0 BRA `(.L_x_29) ;  /* 0x0000000000380947 */ /* 0x000fea0003800000 */
        /* <DEDUP_REMOVED lines=14> */
.L_x_29:
[----:B------:R-:W-:Y:S05]  /*0520*/  BSYNC.RECONVERGENT B2 ;  /* 0x0000000000027941 */ /* 0x000fea0003800200 */
.L_x_28:
        /* <DEDUP_REMOVED lines=20> */
.L_x_31:
[----:B------:R-:W-:Y:S05]  /*0670*/  BSYNC.RECONVERGENT B2 ;  /* 0x0000000000027941 */ /* 0x000fea0003800200 */
.L_x_30:
        /* <DEDUP_REMOVED lines=20> */
.L_x_33:
[----:B------:R-:W-:Y:S05]  /*07c0*/  BSYNC.RECONVERGENT B2 ;  /* 0x0000000000027941 */ /* 0x000fea0003800200 */
.L_x_32:
        /* <DEDUP_REMOVED lines=20> */
.L_x_35:
[----:B------:R-:W-:Y:S05]  /*0910*/  BSYNC.RECONVERGENT B2 ;  /* 0x0000000000027941 */ /* 0x000fea0003800200 */
.L_x_34:
        /* <DEDUP_REMOVED lines=20> */
.L_x_37:
[----:B------:R-:W-:Y:S05]  /*0a60*/  BSYNC.RECONVERGENT B2 ;  /* 0x0000000000027941 */ /* 0x000fea0003800200 */
.L_x_36:
        /* <DEDUP_REMOVED lines=20> */
.L_x_39:
[----:B------:R-:W-:Y:S05]  /*0bb0*/  BSYNC.RECONVERGENT B2 ;  /* 0x0000000000027941 */ /* 0x000fea0003800200 */
.L_x_38:
[----:B---3--:R-:W3:Y:S02]  /*0bc0*/  LDG.E R19, desc[UR4][R12.64+0xc] ;  /* 0x00000c040c137981 */ /* 0x008ee4000c1e1900 */
[----:B---3--:R-:W-:-:S06]  /*0bd0*/  IMAD.WIDE R16, R19, 0x4, R8 ;  /* 0x0000000413107825 */ /* 0x008fcc00078e0208 */
[----:B------:R-:W3:Y:S01]  /*0be0*/  LDG.E R16, desc[UR4][R16.64] ;  /* 0x0000000410107981 */ /* 0x000ee2000c1e1900 */
[----:B------:R-:W-:Y:S01]  /*0bf0*/  IADD3 R14, PT, PT, R14, 0x8, RZ ;  /* 0x000000080e0e7810 */ /* 0x000fe20007ffe0ff */
[----:B------:R-:W-:Y:S03]  /*0c00*/  BSSY.RECONVERGENT B2, `(.L_x_40) ;  /* 0x0000012000027945 */ /* 0x000fe60003800200 */
[----:B------:R-:W-:Y:S02]  /*0c10*/  ISETP.NE.AND P1, PT, R14, RZ, PT ;  /* 0x000000ff0e00720c */ /* 0x000fe40003f25270 */
        /* <DEDUP_REMOVED lines=16> */
.L_x_41:
[----:B------:R-:W-:Y:S05]  /*0d20*/  BSYNC.RECONVERGENT B2 ;  /* 0x0000000000027941 */ /* 0x000fea0003800200 */
.L_x_40:
[----:B------:R-:W-:Y:S01]  /*0d30*/  IADD3 R2, PT, PT, R2, 0x8, RZ ;  /* 0x0000000802027810 */ /* 0x000fe20007ffe0ff */
[----:B------:R-:W-:Y:S06]  /*0d40*/  @P1 BRA `(.L_x_42) ;  /* 0xfffffff4004c1947 */ /* 0x000fec000383ffff */
.L_x_25:
[----:B------:R-:W-:Y:S05]  /*0d50*/  BSYNC.RECONVERGENT B1 ;  /* 0x0000000000017941 */ /* 0x000fea0003800200 */
.L_x_24:
[----:B------:R-:W-:-:S13]  /*0d60*/  ISETP.NE.AND P0, PT, R15, RZ, PT ;  /* 0x000000ff0f00720c */ /* 0x000fda0003f05270 */
[----:B------:R-:W-:Y:S05]  /*0d70*/  @!P0 BRA `(.L_x_23) ;  /* 0x0000000800e08947 */ /* 0x000fea0003800000 */
[----:B------:R-:W-:Y:S01]  /*0d80*/  ISETP.GE.U32.AND P0, PT, R15, 0x4, PT ;  /* 0x000000040f00780c */ /* 0x000fe20003f06070 */
[----:B------:R-:W-:Y:S01]  /*0d90*/  BSSY.RECONVERGENT B1, `(.L_x_43) ;  /* 0x0000063000017945 */ /* 0x000fe20003800200 */
[----:B------:R-:W-:-:S11]  /*0da0*/  LOP3.LUT R14, R3, 0x3, RZ, 0xc0, !PT ;  /* 0x00000003030e7812 */ /* 0x000fd600078ec0ff */
[----:B------:R-:W-:Y:S05]  /*0db0*/  @!P0 BRA `(.L_x_44) ;  /* 0x0000000400808947 */ /* 0x000fea0003800000 */
[----:B-1----:R-:W0:Y:S08]  /*0dc0*/  LDC.64 R4, c[0x0][0x388] ;  /* 0x0000e200ff047b82 */ /* 0x002e300000000a00 */
[----:B--2---:R-:W1:Y:S01]  /*0dd0*/  LDC.64 R6, c[0x0][0x3b0] ;  /* 0x0000ec00ff067b82 */ /* 0x004e620000000a00 */
[----:B0-----:R-:W-:-:S05]  /*0de0*/  IMAD.WIDE R4, R2, 0x4, R4 ;  /* 0x0000000402047825 */ /* 0x001fca00078e0204 */
[----:B------:R-:W1:Y:S02]  /*0df0*/  LDG.E R11, desc[UR4][R4.64] ;  /* 0x00000004040b7981 */ /* 0x000e64000c1e1900 */
[----:B-1----:R-:W-:-:S06]  /*0e00*/  IMAD.WIDE R8, R11, 0x4, R6 ;  /* 0x000000040b087825 */ /* 0x002fcc00078e0206 */
[----:B------:R-:W2:Y:S01]  /*0e10*/  LDG.E R8, desc[UR4][R8.64] ;  /* 0x0000000408087981 */ /* 0x000ea2000c1e1900 */
[----:B------:R-:W-:Y:S01]  /*0e20*/  BSSY.RECONVERGENT B2, `(.L_x_45) ;  /* 0x0000013000027945 */ /* 0x000fe20003800200 */
[----:B--2---:R-:W-:-:S13]  /*0e30*/  ISETP.NE.AND P0, PT, R8, RZ, PT ;  /* 0x000000ff0800720c */ /* 0x004fda0003f05270 */
[----:B------:R-:W-:Y:S05]  /*0e40*/  @P0 BRA `(.L_x_46) ;  /* 0x0000000000400947 */ /* 0x000fea0003800000 */
[----:B------:R-:W0:Y:S08]  /*0e50*/  LDC.64 R8, c[0x0][0x3c0] ;  /* 0x0000f000ff087b82 */ /* 0x000e300000000a00 */
[----:B---3--:R-:W1:Y:S01]  /*0e60*/  LDC.64 R16, c[0x0][0x3a8] ;  /* 0x0000ea00ff107b82 */ /* 0x008e620000000a00 */
[----:B0-----:R-:W-:-:S07]  /*0e70*/  IMAD.WIDE R8, R11, 0x4, R8 ;  /* 0x000000040b087825 */ /* 0x001fce00078e0208 */
[----:B------:R-:W0:Y:S01]  /*0e80*/  LDC.64 R10, c[0x0][0x3a0] ;  /* 0x0000e800ff0a7b82 */ /* 0x000e220000000a00 */
[----:B------:R2:W5:Y:S04]  /*0e90*/  ATOMG.E.EXCH.STRONG.GPU PT, RZ, desc[UR4][R8.64], R0 ;  /* 0x8000000008ff79a8 */ /* 0x000568000c1ef104 */
[----:B------:R-:W0:Y:S04]  /*0ea0*/  LDG.E R13, desc[UR4][R4.64] ;  /* 0x00000004040d7981 */ /* 0x000e28000c1e1900 */
[----:B-1----:R-:W3:Y:S01]  /*0eb0*/  LDG.E R16, desc[UR4][R16.64] ;  /* 0x0000000410107981 */ /* 0x002ee2000c1e1900 */
[----:B------:R-:W1:Y:S01]  /*0ec0*/  LDC.64 R18, c[0x0][0x3b8] ;  /* 0x0000ee00ff127b82 */ /* 0x000e620000000a00 */
[----:B0-----:R-:W-:Y:S01]  /*0ed0*/  IMAD.WIDE R10, R13, 0x4, R10 ;  /* 0x000000040d0a7825 */ /* 0x001fe200078e020a */
[----:B---3--:R-:W-:-:S05]  /*0ee0*/  IADD3 R15, PT, PT, R16, 0x1, RZ ;  /* 0x00000001100f7810 */ /* 0x008fca0007ffe0ff */
[----:B------:R2:W5:Y:S04]  /*0ef0*/  ATOMG.E.EXCH.STRONG.GPU PT, RZ, desc[UR4][R10.64], R15 ;  /* 0x8000000f0aff79a8 */ /* 0x000568000c1ef104 */
[----:B------:R-:W3:Y:S01]  /*0f00*/  LDG.E R13, desc[UR4][R4.64] ;  /* 0x00000004040d7981 */ /* 0x000ee2000c1e1900 */
[----:B------:R-:W-:Y:S02]  /*0f10*/  HFMA2 R21, -RZ, RZ, 0, 5.9604644775390625e-08 ;  /* 0x00000001ff157431 */ /* 0x000fe400000001ff */
[----:B---3--:R-:W-:-:S05]  /*0f20*/  IMAD.WIDE R12, R13, 0x4, R6 ;  /* 0x000000040d0c7825 */ /* 0x008fca00078e0206 */
[----:B------:R2:W5:Y:S04]  /*0f30*/  ATOMG.E.EXCH.STRONG.GPU PT, RZ, desc[UR4][R12.64], R21 ;  /* 0x800000150cff79a8 */ /* 0x000568000c1ef104 */
[----:B-1----:R2:W5:Y:S02]  /*0f40*/  ATOMG.E.EXCH.STRONG.GPU PT, RZ, desc[UR4][R18.64], R21 ;  /* 0x8000001512ff79a8 */ /* 0x002564000c1ef104 */
.L_x_46:
[----:B------:R-:W-:Y:S05]  /*0f50*/  BSYNC.RECONVERGENT B2 ;  /* 0x0000000000027941 */ /* 0x000fea0003800200 */
.L_x_45:
[----:B--2---:R-:W2:Y:S02]  /*0f60*/  LDG.E R11, desc[UR4][R4.64+0x4] ;  /* 0x00000404040b7981 */ /* 0x004ea4000c1e1900 */
[----:B--2---:R-:W-:-:S06]  /*0f70*/  IMAD.WIDE R8, R11, 0x4, R6 ;  /* 0x000000040b087825 */ /* 0x004fcc00078e0206 */
        /* <DEDUP_REMOVED lines=20> */
.L_x_48:
[----:B------:R-:W-:Y:S05]  /*10c0*/  BSYNC.RECONVERGENT B2 ;  /* 0x0000000000027941 */ /* 0x000fea0003800200 */
.L_x_47:
        /* <DEDUP_REMOVED lines=22> */
.L_x_50:
[----:B------:R-:W-:Y:S05]  /*1230*/  BSYNC.RECONVERGENT B2 ;  /* 0x0000000000027941 */ /* 0x000fea0003800200 */
.L_x_49:
[----:B--2---:R-:W2:Y:S02]  /*1240*/  LDG.E R11, desc[UR4][R4.64+0xc] ;  /* 0x00000c04040b7981 */ /* 0x004ea4000c1e1900 */
[----:B--2---:R-:W-:-:S06]  /*1250*/  IMAD.WIDE R8, R11, 0x4, R6 ;  /* 0x000000040b087825 */ /* 0x004fcc00078e0206 */
[----:B------:R-:W2:Y:S01]  /*1260*/  LDG.E R8, desc[UR4][R8.64] ;  /* 0x0000000408087981 */ /* 0x000ea2000c1e1900 */
[----:B------:R-:W-:Y:S01]  /*1270*/  BSSY.RECONVERGENT B2, `(.L_x_51) ;  /* 0x0000013000027945 */ /* 0x000fe20003800200 */
[----:B--2---:R-:W-:-:S13]  /*1280*/  ISETP.NE.AND P0, PT, R8, RZ, PT ;  /* 0x000000ff0800720c */ /* 0x004fda0003f05270 */
[----:B------:R-:W-:Y:S05]  /*1290*/  @P0 BRA `(.L_x_52) ;  /* 0x0000000000400947 */ /* 0x000fea0003800000 */
[----:B------:R-:W0:Y:S08]  /*12a0*/  LDC.64 R8, c[0x0][0x3c0] ;  /* 0x0000f000ff087b82 */ /* 0x000e300000000a00 */
[----:B------:R-:W1:Y:S01]  /*12b0*/  LDC.64 R12, c[0x0][0x3a8] ;  /* 0x0000ea00ff0c7b82 */ /* 0x000e620000000a00 */
[----:B0-----:R-:W-:-:S07]  /*12c0*/  IMAD.WIDE R8, R11, 0x4, R8 ;  /* 0x000000040b087825 */ /* 0x001fce00078e0208 */
[----:B------:R-:W0:Y:S01]  /*12d0*/  LDC.64 R10, c[0x0][0x3a0] ;  /* 0x0000e800ff0a7b82 */ /* 0x000e220000000a00 */
[----:B------:R2:W5:Y:S04]  /*12e0*/  ATOMG.E.EXCH.STRONG.GPU PT, RZ, desc[UR4][R8.64], R0 ;  /* 0x8000000008ff79a8 */ /* 0x000568000c1ef104 */
[----:B------:R-:W0:Y:S04]  /*12f0*/  LDG.E R15, desc[UR4][R4.64+0xc] ;  /* 0x00000c04040f7981 */ /* 0x000e28000c1e1900 */
[----:B-1----:R-:W4:Y:S01]  /*1300*/  LDG.E R12, desc[UR4][R12.64] ;  /* 0x000000040c0c7981 */ /* 0x002f22000c1e1900 */
[----:B---3--:R-:W1:Y:S01]  /*1310*/  LDC.64 R16, c[0x0][0x3b8] ;  /* 0x0000ee00ff107b82 */ /* 0x008e620000000a00 */
[----:B0-----:R-:W-:Y:S01]  /*1320*/  IMAD.WIDE R10, R15, 0x4, R10 ;  /* 0x000000040f0a7825 */ /* 0x001fe200078e020a */
[----:B----4-:R-:W-:-:S05]  /*1330*/  IADD3 R15, PT, PT, R12, 0x1, RZ ;  /* 0x000000010c0f7810 */ /* 0x010fca0007ffe0ff */
[----:B------:R2:W5:Y:S04]  /*1340*/  ATOMG.E.EXCH.STRONG.GPU PT, RZ, desc[UR4][R10.64], R15 ;  /* 0x8000000f0aff79a8 */ /* 0x000568000c1ef104 */
[----:B------:R-:W3:Y:S01]  /*1350*/  LDG.E R19, desc[UR4][R4.64+0xc] ;  /* 0x00000c0404137981 */ /* 0x000ee2000c1e1900 */
[----:B------:R-:W-:Y:S02]  /*1360*/  HFMA2 R21, -RZ, RZ, 0, 5.9604644775390625e-08 ;  /* 0x00000001ff157431 */ /* 0x000fe400000001ff */
[----:B---3--:R-:W-:-:S05]  /*1370*/  IMAD.WIDE R6, R19, 0x4, R6 ;  /* 0x0000000413067825 */ /* 0x008fca00078e0206 */
[----:B------:R2:W5:Y:S04]  /*1380*/  ATOMG.E.EXCH.STRONG.GPU PT, RZ, desc[UR4][R6.64], R21 ;  /* 0x8000001506ff79a8 */ /* 0x000568000c1ef104 */
[----:B-1----:R2:W5:Y:S02]  /*1390*/  ATOMG.E.EXCH.STRONG.GPU PT, RZ, desc[UR4][R16.64], R21 ;  /* 0x8000001510ff79a8 */ /* 0x002564000c1ef104 */
.L_x_52:
[----:B------:R-:W-:Y:S05]  /*13a0*/  BSYNC.RECONVERGENT B2 ;  /* 0x0000000000027941 */ /* 0x000fea0003800200 */
.L_x_51:
[----:B------:R-:W-:-:S07]  /*13b0*/  IADD3 R2, PT, PT, R2, 0x4, RZ ;  /* 0x0000000402027810 */ /* 0x000fce0007ffe0ff */
.L_x_44:
[----:B------:R-:W-:Y:S05]  /*13c0*/  BSYNC.RECONVERGENT B1 ;  /* 0x0000000000017941 */ /* 0x000fea0003800200 */
.L_x_43:
[----:B------:R-:W-:-:S13]  /*13d0*/  ISETP.NE.AND P0, PT, R14, RZ, PT ;  /* 0x000000ff0e00720c */ /* 0x000fda0003f05270 */
[----:B------:R-:W-:Y:S05]  /*13e0*/  @!P0 BRA `(.L_x_23) ;  /* 0x0000000400448947 */ /* 0x000fea0003800000 */
[----:B------:R-:W-:Y:S01]  /*13f0*/  ISETP.NE.AND P0, PT, R14, 0x1, PT ;  /* 0x000000010e00780c */ /* 0x000fe20003f05270 */
[----:B------:R-:W-:-:S12]  /*1400*/  BSSY.RECONVERGENT B1, `(.L_x_53) ;  /* 0x0000034000017945 */ /* 0x000fd80003800200 */
        /* <DEDUP_REMOVED lines=26> */
.L_x_56:
[----:B------:R-:W-:Y:S05]  /*15b0*/  BSYNC.RECONVERGENT B2 ;  /* 0x0000000000027941 */ /* 0x000fea0003800200 */
.L_x_55:
        /* <DEDUP_REMOVED lines=12> */
[----:B-1----:R-:W3:Y:S01]  /*1680*/  LDG.E R12, desc[UR4][R12.64] ;  /* 0x000000040c0c7981 */ /* 0x002ee2000c1e1900 */
[----:B0-----:R-:W-:Y:S01]  /*1690*/  IMAD.WIDE R10, R15, 0x4, R10 ;  /* 0x000000040f0a7825 */ /* 0x001fe200078e020a */
[----:B---3--:R-:W-:-:S05]  /*16a0*/  IADD3 R17, PT, PT, R12, 0x1, RZ ;  /* 0x000000010c117810 */ /* 0x008fca0007ffe0ff */
[----:B------:R2:W5:Y:S04]  /*16b0*/  ATOMG.E.EXCH.STRONG.GPU PT, RZ, desc[UR4][R10.64], R17 ;  /* 0x800000110aff79a8 */ /* 0x000568000c1ef104 */
[----:B------:R-:W3:Y:S01]  /*16c0*/  LDG.E R19, desc[UR4][R4.64+0x4] ;  /* 0x0000040404137981 */ /* 0x000ee2000c1e1900 */
[----:B------:R-:W0:Y:S01]  /*16d0*/  LDC.64 R14, c[0x0][0x3b8] ;  /* 0x0000ee00ff0e7b82 */ /* 0x000e220000000a00 */
[----:B------:R-:W-:Y:S02]  /*16e0*/  HFMA2 R21, -RZ, RZ, 0, 5.9604644775390625e-08 ;  /* 0x00000001ff157431 */ /* 0x000fe400000001ff */
[----:B---3--:R-:W-:-:S05]  /*16f0*/  IMAD.WIDE R6, R19, 0x4, R6 ;  /* 0x0000000413067825 */ /* 0x008fca00078e0206 */
[----:B------:R2:W5:Y:S04]  /*1700*/  ATOMG.E.EXCH.STRONG.GPU PT, RZ, desc[UR4][R6.64], R21 ;  /* 0x8000001506ff79a8 */ /* 0x000568000c1ef104 */
[----:B0-----:R2:W5:Y:S02]  /*1710*/  ATOMG.E.EXCH.STRONG.GPU PT, RZ, desc[UR4][R14.64], R21 ;  /* 0x800000150eff79a8 */ /* 0x001564000c1ef104 */
.L_x_58:
[----:B------:R-:W-:Y:S05]  /*1720*/  BSYNC.RECONVERGENT B2 ;  /* 0x0000000000027941 */ /* 0x000fea0003800200 */
.L_x_57:
[----:B------:R-:W-:-:S07]  /*1730*/  IADD3 R2, PT, PT, R2, 0x2, RZ ;  /* 0x0000000202027810 */ /* 0x000fce0007ffe0ff */
.L_x_54:
[----:B------:R-:W-:Y:S05]  /*1740*/  BSYNC.RECONVERGENT B1 ;  /* 0x0000000000017941 */ /* 0x000fea0003800200 */
.L_x_53:
[----:B------:R-:W-:-:S04]  /*1750*/  LOP3.LUT R3, R3, 0x1, RZ, 0xc0, !PT ;  /* 0x0000000103037812 */ /* 0x000fc800078ec0ff */
[----:B------:R-:W-:-:S13]  /*1760*/  ISETP.NE.U32.AND P0, PT, R3, 0x1, PT ;  /* 0x000000010300780c */ /* 0x000fda0003f05070 */
[----:B------:R-:W-:Y:S05]  /*1770*/  @P0 BRA `(.L_x_23) ;  /* 0x0000000000600947 */ /* 0x000fea0003800000 */
[----:B--2---:R-:W0:Y:S02]  /*1780*/  LDC.64 R8, c[0x0][0x388] ;  /* 0x0000e200ff087b82 */ /* 0x004e240000000a00 */
[----:B0-----:R-:W-:-:S06]  /*1790*/  IMAD.WIDE R8, R2, 0x4, R8 ;  /* 0x0000000402087825 */ /* 0x001fcc00078e0208 */
[----:B------:R-:W1:Y:S01]  /*17a0*/  LDC.64 R2, c[0x0][0x3b0] ;  /* 0x0000ec00ff027b82 */ /* 0x000e620000000a00 */
[----:B------:R-:W1:Y:S02]  /*17b0*/  LDG.E R7, desc[UR4][R8.64] ;  /* 0x0000000408077981 */ /* 0x000e64000c1e1900 */
[----:B-1----:R-:W-:-:S06]  /*17c0*/  IMAD.WIDE R4, R7, 0x4, R2 ;  /* 0x0000000407047825 */ /* 0x002fcc00078e0202 */
[----:B------:R-:W2:Y:S02]  /*17d0*/  LDG.E R4, desc[UR4][R4.64] ;  /* 0x0000000404047981 */ /* 0x000ea4000c1e1900 */
        /* <DEDUP_REMOVED lines=8> */
[----:B-1----:R-:W2:Y:S01]  /*1860*/  LDG.E R10, desc[UR4][R10.64] ;  /* 0x000000040a0a7981 */ /* 0x002ea2000c1e1900 */
[----:B0-----:R-:W-:Y:S01]  /*1870*/  IMAD.WIDE R6, R13, 0x4, R6 ;  /* 0x000000040d067825 */ /* 0x001fe200078e0206 */
[----:B--2---:R-:W-:-:S05]  /*1880*/  IADD3 R15, PT, PT, R10, 0x1, RZ ;  /* 0x000000010a0f7810 */ /* 0x004fca0007ffe0ff */
[----:B------:R4:W5:Y:S04]  /*1890*/  ATOMG.E.EXCH.STRONG.GPU PT, RZ, desc[UR4][R6.64], R15 ;  /* 0x8000000f06ff79a8 */ /* 0x000968000c1ef104 */
[----:B---3--:R-:W2:Y:S01]  /*18a0*/  LDG.E R17, desc[UR4][R8.64] ;  /* 0x0000000408117981 */ /* 0x008ea2000c1e1900 */
[----:B------:R-:W0:Y:S01]  /*18b0*/  LDC.64 R12, c[0x0][0x3b8] ;  /* 0x0000ee00ff0c7b82 */ /* 0x000e220000000a00 */
[----:B------:R-:W-:Y:S02]  /*18c0*/  HFMA2 R19, -RZ, RZ, 0, 5.9604644775390625e-08 ;  /* 0x00000001ff137431 */ /* 0x000fe400000001ff */
[----:B--2---:R-:W-:-:S05]  /*18d0*/  IMAD.WIDE R2, R17, 0x4, R2 ;  /* 0x0000000411027825 */ /* 0x004fca00078e0202 */
[----:B------:R4:W5:Y:S04]  /*18e0*/  ATOMG.E.EXCH.STRONG.GPU PT, RZ, desc[UR4][R2.64], R19 ;  /* 0x8000001302ff79a8 */ /* 0x000968000c1ef104 */
[----:B0-----:R4:W5:Y:S02]  /*18f0*/  ATOMG.E.EXCH.STRONG.GPU PT, RZ, desc[UR4][R12.64], R19 ;  /* 0x800000130cff79a8 */ /* 0x001964000c1ef104 */
.L_x_23:
[----:B------:R-:W-:Y:S05]  /*1900*/  BSYNC.RECONVERGENT B0 ;  /* 0x0000000000007941 */ /* 0x000fea0003800200 */
.L_x_22:
[----:B------:R-:W-:Y:S06]  /*1910*/  BAR.SYNC.DEFER_BLOCKING 0x0 ;  /* 0x0000000000007b1d */ /* 0x000fec0000010000 */
[----:B------:R-:W-:Y:S05]  /*1920*/  EXIT ;  /* 0x000000000000794d */ /* 0x000fea0003800000 */
.L_x_59:
        /* <DEDUP_REMOVED lines=13> */
.L_x_61:


//--------------------- .nv.shared._Z11cutVertUtilPiS_S_S_S_S_S_S_S_ --------------------------
	.section	.nv.shared._Z11cutVertUtilPiS_S_S_S_S_S_S_S_,"aw",@nobits
	.sectionflags	@""
	.align	4
.nv.shared._Z11cutVertUtilPiS_S_S_S_S_S_S_S_:
	.zero		1052


//--------------------- .nv.shared.reserved.0     --------------------------
	.section	.nv.shared.reserved.0,"aw",@nobits
	.weak		__nv_reservedSMEM_offset_0_alias
	.size		__nv_reservedSMEM_offset_0_alias, 0, 64
	.other		__nv_reservedSMEM_offset_0_alias,@"STO_CUDA_RESERVED_SHARED STV_DEFAULT"
__nv_reservedSMEM_offset_0_alias:
	.zero		0
	.zero		64


//--------------------- .nv.global                --------------------------
	.section	.nv.global,"aw",@nobits
	.align	4
.nv.global:
	.type		dsafe,@object
	.size		dsafe,(.L_0 - dsafe)
dsafe:
	.zero		20
.L_0:


//--------------------- .nv.constant0._Z11cutVertUtilPiS_S_S_S_S_S_S_S_ --------------------------
	.section	.nv.constant0._Z11cutVertUtilPiS_S_S_S_S_S_S_S_,"a",@progbits
	.sectionflags	@""
	.align	4
.nv.constant0._Z11cutVertUtilPiS_S_S_S_S_S_S_S_:
	.zero		968


//--------------------- .nv.constant0._Z7bfsUtilPiS_S_S_S_S_S_S_S_ --------------------------
	.section	.nv.constant0._Z7bfsUtilPiS_S_S_S_S_S_S_S_,"a",@progbits
	.sectionflags	@""
	.align	4
.nv.constant0._Z7bfsUtilPiS_S_S_S_S_S_S_S_:
	.zero		968


//--------------------- SYMBOLS --------------------------

	.type		.nv.reservedSmem.offset0,@object
	.size		.nv.reservedSmem.offset0,0x4
	.type		.nv.reservedSmem.cap,@object
	.size		.nv.reservedSmem.cap,0x4
